//
// Generated by NVIDIA NVVM Compiler
//
// Compiler Build ID: CL-36424714
// Cuda compilation tools, release 13.0, V13.0.88
// Based on NVVM 20.0.0
//

.version 9.0
.target sm_100
.address_size 64

	// .globl	_Z20cross_entropy_kernelPKfPKiPfii
// _ZZ11reduce_meanPKfPfiE6shared has been demoted

.visible .entry _Z20cross_entropy_kernelPKfPKiPfii(
	.param .u64 .ptr .align 1 _Z20cross_entropy_kernelPKfPKiPfii_param_0,
	.param .u64 .ptr .align 1 _Z20cross_entropy_kernelPKfPKiPfii_param_1,
	.param .u64 .ptr .align 1 _Z20cross_entropy_kernelPKfPKiPfii_param_2,
	.param .u32 _Z20cross_entropy_kernelPKfPKiPfii_param_3,
	.param .u32 _Z20cross_entropy_kernelPKfPKiPfii_param_4
)
{
	.reg .pred 	%p<52>;
	.reg .b32 	%r<88>;
	.reg .b32 	%f<316>;
	.reg .b64 	%rd<43>;

	ld.param.u64 	%rd12, [_Z20cross_entropy_kernelPKfPKiPfii_param_0];
	ld.param.u64 	%rd13, [_Z20cross_entropy_kernelPKfPKiPfii_param_1];
	ld.param.u64 	%rd14, [_Z20cross_entropy_kernelPKfPKiPfii_param_2];
	ld.param.u32 	%r33, [_Z20cross_entropy_kernelPKfPKiPfii_param_3];
	ld.param.u32 	%r32, [_Z20cross_entropy_kernelPKfPKiPfii_param_4];
	mov.u32 	%r34, %ctaid.x;
	mov.u32 	%r35, %ntid.x;
	mov.u32 	%r36, %tid.x;
	mad.lo.s32 	%r1, %r34, %r35, %r36;
	setp.ge.s32 	%p1, %r1, %r33;
	@%p1 bra 	$L__BB0_28;
	cvta.to.global.u64 	%rd1, %rd12;
	mul.lo.s32 	%r2, %r32, %r1;
	mul.wide.s32 	%rd15, %r2, 4;
	add.s64 	%rd2, %rd1, %rd15;
	ld.global.f32 	%f306, [%rd2];
	setp.lt.s32 	%p2, %r32, 2;
	@%p2 bra 	$L__BB0_15;
	add.s32 	%r3, %r32, -1;
	add.s32 	%r38, %r32, -2;
	and.b32  	%r4, %r3, 15;
	setp.lt.u32 	%p3, %r38, 15;
	mov.b32 	%r79, 1;
	@%p3 bra 	$L__BB0_6;
	and.b32  	%r40, %r3, -16;
	neg.s32 	%r83, %r40;
	add.s64 	%rd17, %rd15, %rd1;
	add.s64 	%rd41, %rd17, 32;
	mov.b32 	%r82, 0;
$L__BB0_4:
	.pragma "nounroll";
	ld.global.f32 	%f28, [%rd41+-28];
	setp.gt.f32 	%p4, %f28, %f306;
	selp.f32 	%f29, %f28, %f306, %p4;
	ld.global.f32 	%f30, [%rd41+-24];
	setp.gt.f32 	%p5, %f30, %f29;
	selp.f32 	%f31, %f30, %f29, %p5;
	ld.global.f32 	%f32, [%rd41+-20];
	setp.gt.f32 	%p6, %f32, %f31;
	selp.f32 	%f33, %f32, %f31, %p6;
	ld.global.f32 	%f34, [%rd41+-16];
	setp.gt.f32 	%p7, %f34, %f33;
	selp.f32 	%f35, %f34, %f33, %p7;
	ld.global.f32 	%f36, [%rd41+-12];
	setp.gt.f32 	%p8, %f36, %f35;
	selp.f32 	%f37, %f36, %f35, %p8;
	ld.global.f32 	%f38, [%rd41+-8];
	setp.gt.f32 	%p9, %f38, %f37;
	selp.f32 	%f39, %f38, %f37, %p9;
	ld.global.f32 	%f40, [%rd41+-4];
	setp.gt.f32 	%p10, %f40, %f39;
	selp.f32 	%f41, %f40, %f39, %p10;
	ld.global.f32 	%f42, [%rd41];
	setp.gt.f32 	%p11, %f42, %f41;
	selp.f32 	%f43, %f42, %f41, %p11;
	ld.global.f32 	%f44, [%rd41+4];
	setp.gt.f32 	%p12, %f44, %f43;
	selp.f32 	%f45, %f44, %f43, %p12;
	ld.global.f32 	%f46, [%rd41+8];
	setp.gt.f32 	%p13, %f46, %f45;
	selp.f32 	%f47, %f46, %f45, %p13;
	ld.global.f32 	%f48, [%rd41+12];
	setp.gt.f32 	%p14, %f48, %f47;
	selp.f32 	%f49, %f48, %f47, %p14;
	ld.global.f32 	%f50, [%rd41+16];
	setp.gt.f32 	%p15, %f50, %f49;
	selp.f32 	%f51, %f50, %f49, %p15;
	ld.global.f32 	%f52, [%rd41+20];
	setp.gt.f32 	%p16, %f52, %f51;
	selp.f32 	%f53, %f52, %f51, %p16;
	ld.global.f32 	%f54, [%rd41+24];
	setp.gt.f32 	%p17, %f54, %f53;
	selp.f32 	%f55, %f54, %f53, %p17;
	ld.global.f32 	%f56, [%rd41+28];
	setp.gt.f32 	%p18, %f56, %f55;
	selp.f32 	%f57, %f56, %f55, %p18;
	ld.global.f32 	%f58, [%rd41+32];
	setp.gt.f32 	%p19, %f58, %f57;
	selp.f32 	%f306, %f58, %f57, %p19;
	add.s32 	%r83, %r83, 16;
	add.s32 	%r82, %r82, 16;
	add.s64 	%rd41, %rd41, 64;
	setp.eq.s32 	%p20, %r83, 0;
	@%p20 bra 	$L__BB0_5;
	bra.uni 	$L__BB0_4;
$L__BB0_5:
	add.s32 	%r79, %r82, 1;
$L__BB0_6:
	setp.eq.s32 	%p21, %r4, 0;
	@%p21 bra 	$L__BB0_15;
	and.b32  	%r8, %r3, 7;
	setp.lt.u32 	%p22, %r4, 8;
	@%p22 bra 	$L__BB0_9;
	mul.wide.u32 	%rd18, %r79, 4;
	add.s64 	%rd19, %rd2, %rd18;
	ld.global.f32 	%f60, [%rd19];
	setp.gt.f32 	%p23, %f60, %f306;
	selp.f32 	%f61, %f60, %f306, %p23;
	ld.global.f32 	%f62, [%rd19+4];
	setp.gt.f32 	%p24, %f62, %f61;
	selp.f32 	%f63, %f62, %f61, %p24;
	ld.global.f32 	%f64, [%rd19+8];
	setp.gt.f32 	%p25, %f64, %f63;
	selp.f32 	%f65, %f64, %f63, %p25;
	ld.global.f32 	%f66, [%rd19+12];
	setp.gt.f32 	%p26, %f66, %f65;
	selp.f32 	%f67, %f66, %f65, %p26;
	ld.global.f32 	%f68, [%rd19+16];
	setp.gt.f32 	%p27, %f68, %f67;
	selp.f32 	%f69, %f68, %f67, %p27;
	ld.global.f32 	%f70, [%rd19+20];
	setp.gt.f32 	%p28, %f70, %f69;
	selp.f32 	%f71, %f70, %f69, %p28;
	ld.global.f32 	%f72, [%rd19+24];
	setp.gt.f32 	%p29, %f72, %f71;
	selp.f32 	%f73, %f72, %f71, %p29;
	ld.global.f32 	%f74, [%rd19+28];
	setp.gt.f32 	%p30, %f74, %f73;
	selp.f32 	%f306, %f74, %f73, %p30;
	add.s32 	%r79, %r79, 8;
$L__BB0_9:
	setp.eq.s32 	%p31, %r8, 0;
	@%p31 bra 	$L__BB0_15;
	and.b32  	%r11, %r3, 3;
	setp.lt.u32 	%p32, %r8, 4;
	@%p32 bra 	$L__BB0_12;
	mul.wide.u32 	%rd20, %r79, 4;
	add.s64 	%rd21, %rd2, %rd20;
	ld.global.f32 	%f76, [%rd21];
	setp.gt.f32 	%p33, %f76, %f306;
	selp.f32 	%f77, %f76, %f306, %p33;
	ld.global.f32 	%f78, [%rd21+4];
	setp.gt.f32 	%p34, %f78, %f77;
	selp.f32 	%f79, %f78, %f77, %p34;
	ld.global.f32 	%f80, [%rd21+8];
	setp.gt.f32 	%p35, %f80, %f79;
	selp.f32 	%f81, %f80, %f79, %p35;
	ld.global.f32 	%f82, [%rd21+12];
	setp.gt.f32 	%p36, %f82, %f81;
	selp.f32 	%f306, %f82, %f81, %p36;
	add.s32 	%r79, %r79, 4;
$L__BB0_12:
	setp.eq.s32 	%p37, %r11, 0;
	@%p37 bra 	$L__BB0_15;
	mul.wide.u32 	%rd23, %r79, 4;
	add.s64 	%rd24, %rd15, %rd23;
	add.s64 	%rd40, %rd1, %rd24;
	neg.s32 	%r81, %r11;
$L__BB0_14:
	.pragma "nounroll";
	ld.global.f32 	%f83, [%rd40];
	setp.gt.f32 	%p38, %f83, %f306;
	selp.f32 	%f306, %f83, %f306, %p38;
	add.s64 	%rd40, %rd40, 4;
	add.s32 	%r81, %r81, 1;
	setp.ne.s32 	%p39, %r81, 0;
	@%p39 bra 	$L__BB0_14;
$L__BB0_15:
	setp.lt.s32 	%p40, %r32, 1;
	mov.f32 	%f315, 0f00000000;
	@%p40 bra 	$L__BB0_27;
	and.b32  	%r17, %r32, 7;
	setp.lt.u32 	%p41, %r32, 8;
	mov.f32 	%f315, 0f00000000;
	mov.b32 	%r85, 0;
	@%p41 bra 	$L__BB0_19;
	and.b32  	%r85, %r32, 2147483640;
	neg.s32 	%r84, %r85;
	add.s64 	%rd26, %rd15, %rd1;
	add.s64 	%rd42, %rd26, 16;
	mov.f32 	%f315, 0f00000000;
$L__BB0_18:
	.pragma "nounroll";
	ld.global.f32 	%f88, [%rd42+-16];
	sub.f32 	%f89, %f88, %f306;
	fma.rn.f32 	%f90, %f89, 0f3BBB989D, 0f3F000000;
	cvt.sat.f32.f32 	%f91, %f90;
	mov.f32 	%f92, 0f4B400001;
	mov.f32 	%f93, 0f437C0000;
	fma.rm.f32 	%f94, %f91, %f93, %f92;
	add.f32 	%f95, %f94, 0fCB40007F;
	neg.f32 	%f96, %f95;
	fma.rn.f32 	%f97, %f89, 0f3FB8AA3B, %f96;
	fma.rn.f32 	%f98, %f89, 0f32A57060, %f97;
	mov.b32 	%r42, %f94;
	shl.b32 	%r43, %r42, 23;
	mov.b32 	%f99, %r43;
	ex2.approx.ftz.f32 	%f100, %f98;
	fma.rn.f32 	%f101, %f100, %f99, %f315;
	ld.global.f32 	%f102, [%rd42+-12];
	sub.f32 	%f103, %f102, %f306;
	fma.rn.f32 	%f104, %f103, 0f3BBB989D, 0f3F000000;
	cvt.sat.f32.f32 	%f105, %f104;
	fma.rm.f32 	%f106, %f105, %f93, %f92;
	add.f32 	%f107, %f106, 0fCB40007F;
	neg.f32 	%f108, %f107;
	fma.rn.f32 	%f109, %f103, 0f3FB8AA3B, %f108;
	fma.rn.f32 	%f110, %f103, 0f32A57060, %f109;
	mov.b32 	%r44, %f106;
	shl.b32 	%r45, %r44, 23;
	mov.b32 	%f111, %r45;
	ex2.approx.ftz.f32 	%f112, %f110;
	fma.rn.f32 	%f113, %f112, %f111, %f101;
	ld.global.f32 	%f114, [%rd42+-8];
	sub.f32 	%f115, %f114, %f306;
	fma.rn.f32 	%f116, %f115, 0f3BBB989D, 0f3F000000;
	cvt.sat.f32.f32 	%f117, %f116;
	fma.rm.f32 	%f118, %f117, %f93, %f92;
	add.f32 	%f119, %f118, 0fCB40007F;
	neg.f32 	%f120, %f119;
	fma.rn.f32 	%f121, %f115, 0f3FB8AA3B, %f120;
	fma.rn.f32 	%f122, %f115, 0f32A57060, %f121;
	mov.b32 	%r46, %f118;
	shl.b32 	%r47, %r46, 23;
	mov.b32 	%f123, %r47;
	ex2.approx.ftz.f32 	%f124, %f122;
	fma.rn.f32 	%f125, %f124, %f123, %f113;
	ld.global.f32 	%f126, [%rd42+-4];
	sub.f32 	%f127, %f126, %f306;
	fma.rn.f32 	%f128, %f127, 0f3BBB989D, 0f3F000000;
	cvt.sat.f32.f32 	%f129, %f128;
	fma.rm.f32 	%f130, %f129, %f93, %f92;
	add.f32 	%f131, %f130, 0fCB40007F;
	neg.f32 	%f132, %f131;
	fma.rn.f32 	%f133, %f127, 0f3FB8AA3B, %f132;
	fma.rn.f32 	%f134, %f127, 0f32A57060, %f133;
	mov.b32 	%r48, %f130;
	shl.b32 	%r49, %r48, 23;
	mov.b32 	%f135, %r49;
	ex2.approx.ftz.f32 	%f136, %f134;
	fma.rn.f32 	%f137, %f136, %f135, %f125;
	ld.global.f32 	%f138, [%rd42];
	sub.f32 	%f139, %f138, %f306;
	fma.rn.f32 	%f140, %f139, 0f3BBB989D, 0f3F000000;
	cvt.sat.f32.f32 	%f141, %f140;
	fma.rm.f32 	%f142, %f141, %f93, %f92;
	add.f32 	%f143, %f142, 0fCB40007F;
	neg.f32 	%f144, %f143;
	fma.rn.f32 	%f145, %f139, 0f3FB8AA3B, %f144;
	fma.rn.f32 	%f146, %f139, 0f32A57060, %f145;
	mov.b32 	%r50, %f142;
	shl.b32 	%r51, %r50, 23;
	mov.b32 	%f147, %r51;
	ex2.approx.ftz.f32 	%f148, %f146;
	fma.rn.f32 	%f149, %f148, %f147, %f137;
	ld.global.f32 	%f150, [%rd42+4];
	sub.f32 	%f151, %f150, %f306;
	fma.rn.f32 	%f152, %f151, 0f3BBB989D, 0f3F000000;
	cvt.sat.f32.f32 	%f153, %f152;
	fma.rm.f32 	%f154, %f153, %f93, %f92;
	add.f32 	%f155, %f154, 0fCB40007F;
	neg.f32 	%f156, %f155;
	fma.rn.f32 	%f157, %f151, 0f3FB8AA3B, %f156;
	fma.rn.f32 	%f158, %f151, 0f32A57060, %f157;
	mov.b32 	%r52, %f154;
	shl.b32 	%r53, %r52, 23;
	mov.b32 	%f159, %r53;
	ex2.approx.ftz.f32 	%f160, %f158;
	fma.rn.f32 	%f161, %f160, %f159, %f149;
	ld.global.f32 	%f162, [%rd42+8];
	sub.f32 	%f163, %f162, %f306;
	fma.rn.f32 	%f164, %f163, 0f3BBB989D, 0f3F000000;
	cvt.sat.f32.f32 	%f165, %f164;
	fma.rm.f32 	%f166, %f165, %f93, %f92;
	add.f32 	%f167, %f166, 0fCB40007F;
	neg.f32 	%f168, %f167;
	fma.rn.f32 	%f169, %f163, 0f3FB8AA3B, %f168;
	fma.rn.f32 	%f170, %f163, 0f32A57060, %f169;
	mov.b32 	%r54, %f166;
	shl.b32 	%r55, %r54, 23;
	mov.b32 	%f171, %r55;
	ex2.approx.ftz.f32 	%f172, %f170;
	fma.rn.f32 	%f173, %f172, %f171, %f161;
	ld.global.f32 	%f174, [%rd42+12];
	sub.f32 	%f175, %f174, %f306;
	fma.rn.f32 	%f176, %f175, 0f3BBB989D, 0f3F000000;
	cvt.sat.f32.f32 	%f177, %f176;
	fma.rm.f32 	%f178, %f177, %f93, %f92;
	add.f32 	%f179, %f178, 0fCB40007F;
	neg.f32 	%f180, %f179;
	fma.rn.f32 	%f181, %f175, 0f3FB8AA3B, %f180;
	fma.rn.f32 	%f182, %f175, 0f32A57060, %f181;
	mov.b32 	%r56, %f178;
	shl.b32 	%r57, %r56, 23;
	mov.b32 	%f183, %r57;
	ex2.approx.ftz.f32 	%f184, %f182;
	fma.rn.f32 	%f315, %f184, %f183, %f173;
	add.s32 	%r84, %r84, 8;
	add.s64 	%rd42, %rd42, 32;
	setp.ne.s32 	%p42, %r84, 0;
	@%p42 bra 	$L__BB0_18;
$L__BB0_19:
	setp.eq.s32 	%p43, %r17, 0;
	@%p43 bra 	$L__BB0_27;
	and.b32  	%r27, %r32, 3;
	setp.lt.u32 	%p44, %r17, 4;
	@%p44 bra 	$L__BB0_22;
	mul.wide.u32 	%rd27, %r85, 4;
	add.s64 	%rd28, %rd2, %rd27;
	ld.global.f32 	%f186, [%rd28];
	sub.f32 	%f187, %f186, %f306;
	fma.rn.f32 	%f188, %f187, 0f3BBB989D, 0f3F000000;
	cvt.sat.f32.f32 	%f189, %f188;
	mov.f32 	%f190, 0f4B400001;
	mov.f32 	%f191, 0f437C0000;
	fma.rm.f32 	%f192, %f189, %f191, %f190;
	add.f32 	%f193, %f192, 0fCB40007F;
	neg.f32 	%f194, %f193;
	fma.rn.f32 	%f195, %f187, 0f3FB8AA3B, %f194;
	fma.rn.f32 	%f196, %f187, 0f32A57060, %f195;
	mov.b32 	%r58, %f192;
	shl.b32 	%r59, %r58, 23;
	mov.b32 	%f197, %r59;
	ex2.approx.ftz.f32 	%f198, %f196;
	fma.rn.f32 	%f199, %f198, %f197, %f315;
	ld.global.f32 	%f200, [%rd28+4];
	sub.f32 	%f201, %f200, %f306;
	fma.rn.f32 	%f202, %f201, 0f3BBB989D, 0f3F000000;
	cvt.sat.f32.f32 	%f203, %f202;
	fma.rm.f32 	%f204, %f203, %f191, %f190;
	add.f32 	%f205, %f204, 0fCB40007F;
	neg.f32 	%f206, %f205;
	fma.rn.f32 	%f207, %f201, 0f3FB8AA3B, %f206;
	fma.rn.f32 	%f208, %f201, 0f32A57060, %f207;
	mov.b32 	%r60, %f204;
	shl.b32 	%r61, %r60, 23;
	mov.b32 	%f209, %r61;
	ex2.approx.ftz.f32 	%f210, %f208;
	fma.rn.f32 	%f211, %f210, %f209, %f199;
	ld.global.f32 	%f212, [%rd28+8];
	sub.f32 	%f213, %f212, %f306;
	fma.rn.f32 	%f214, %f213, 0f3BBB989D, 0f3F000000;
	cvt.sat.f32.f32 	%f215, %f214;
	fma.rm.f32 	%f216, %f215, %f191, %f190;
	add.f32 	%f217, %f216, 0fCB40007F;
	neg.f32 	%f218, %f217;
	fma.rn.f32 	%f219, %f213, 0f3FB8AA3B, %f218;
	fma.rn.f32 	%f220, %f213, 0f32A57060, %f219;
	mov.b32 	%r62, %f216;
	shl.b32 	%r63, %r62, 23;
	mov.b32 	%f221, %r63;
	ex2.approx.ftz.f32 	%f222, %f220;
	fma.rn.f32 	%f223, %f222, %f221, %f211;
	ld.global.f32 	%f224, [%rd28+12];
	sub.f32 	%f225, %f224, %f306;
	fma.rn.f32 	%f226, %f225, 0f3BBB989D, 0f3F000000;
	cvt.sat.f32.f32 	%f227, %f226;
	fma.rm.f32 	%f228, %f227, %f191, %f190;
	add.f32 	%f229, %f228, 0fCB40007F;
	neg.f32 	%f230, %f229;
	fma.rn.f32 	%f231, %f225, 0f3FB8AA3B, %f230;
	fma.rn.f32 	%f232, %f225, 0f32A57060, %f231;
	mov.b32 	%r64, %f228;
	shl.b32 	%r65, %r64, 23;
	mov.b32 	%f233, %r65;
	ex2.approx.ftz.f32 	%f234, %f232;
	fma.rn.f32 	%f315, %f234, %f233, %f223;
	add.s32 	%r85, %r85, 4;
$L__BB0_22:
	setp.eq.s32 	%p45, %r27, 0;
	@%p45 bra 	$L__BB0_27;
	setp.eq.s32 	%p46, %r27, 1;
	@%p46 bra 	$L__BB0_25;
	mul.wide.u32 	%rd29, %r85, 4;
	add.s64 	%rd30, %rd2, %rd29;
	ld.global.f32 	%f236, [%rd30];
	sub.f32 	%f237, %f236, %f306;
	fma.rn.f32 	%f238, %f237, 0f3BBB989D, 0f3F000000;
	cvt.sat.f32.f32 	%f239, %f238;
	mov.f32 	%f240, 0f4B400001;
	mov.f32 	%f241, 0f437C0000;
	fma.rm.f32 	%f242, %f239, %f241, %f240;
	add.f32 	%f243, %f242, 0fCB40007F;
	neg.f32 	%f244, %f243;
	fma.rn.f32 	%f245, %f237, 0f3FB8AA3B, %f244;
	fma.rn.f32 	%f246, %f237, 0f32A57060, %f245;
	mov.b32 	%r66, %f242;
	shl.b32 	%r67, %r66, 23;
	mov.b32 	%f247, %r67;
	ex2.approx.ftz.f32 	%f248, %f246;
	fma.rn.f32 	%f249, %f248, %f247, %f315;
	ld.global.f32 	%f250, [%rd30+4];
	sub.f32 	%f251, %f250, %f306;
	fma.rn.f32 	%f252, %f251, 0f3BBB989D, 0f3F000000;
	cvt.sat.f32.f32 	%f253, %f252;
	fma.rm.f32 	%f254, %f253, %f241, %f240;
	add.f32 	%f255, %f254, 0fCB40007F;
	neg.f32 	%f256, %f255;
	fma.rn.f32 	%f257, %f251, 0f3FB8AA3B, %f256;
	fma.rn.f32 	%f258, %f251, 0f32A57060, %f257;
	mov.b32 	%r68, %f254;
	shl.b32 	%r69, %r68, 23;
	mov.b32 	%f259, %r69;
	ex2.approx.ftz.f32 	%f260, %f258;
	fma.rn.f32 	%f315, %f260, %f259, %f249;
	add.s32 	%r85, %r85, 2;
$L__BB0_25:
	and.b32  	%r70, %r32, 1;
	setp.eq.b32 	%p47, %r70, 1;
	not.pred 	%p48, %p47;
	@%p48 bra 	$L__BB0_27;
	mul.wide.u32 	%rd31, %r85, 4;
	add.s64 	%rd32, %rd2, %rd31;
	ld.global.f32 	%f261, [%rd32];
	sub.f32 	%f262, %f261, %f306;
	fma.rn.f32 	%f263, %f262, 0f3BBB989D, 0f3F000000;
	cvt.sat.f32.f32 	%f264, %f263;
	mov.f32 	%f265, 0f4B400001;
	mov.f32 	%f266, 0f437C0000;
	fma.rm.f32 	%f267, %f264, %f266, %f265;
	add.f32 	%f268, %f267, 0fCB40007F;
	neg.f32 	%f269, %f268;
	fma.rn.f32 	%f270, %f262, 0f3FB8AA3B, %f269;
	fma.rn.f32 	%f271, %f262, 0f32A57060, %f270;
	mov.b32 	%r71, %f267;
	shl.b32 	%r72, %r71, 23;
	mov.b32 	%f272, %r72;
	ex2.approx.ftz.f32 	%f273, %f271;
	fma.rn.f32 	%f315, %f273, %f272, %f315;
$L__BB0_27:
	cvta.to.global.u64 	%rd33, %rd13;
	mul.wide.s32 	%rd34, %r1, 4;
	add.s64 	%rd35, %rd33, %rd34;
	ld.global.u32 	%r73, [%rd35];
	mul.wide.s32 	%rd36, %r73, 4;
	add.s64 	%rd37, %rd2, %rd36;
	ld.global.f32 	%f274, [%rd37];
	sub.f32 	%f275, %f274, %f306;
	setp.lt.f32 	%p49, %f315, 0f00800000;
	mul.f32 	%f276, %f315, 0f4B000000;
	selp.f32 	%f277, %f276, %f315, %p49;
	selp.f32 	%f278, 0fC1B80000, 0f00000000, %p49;
	mov.b32 	%r74, %f277;
	add.s32 	%r75, %r74, -1059760811;
	and.b32  	%r76, %r75, -8388608;
	sub.s32 	%r77, %r74, %r76;
	mov.b32 	%f279, %r77;
	cvt.rn.f32.s32 	%f280, %r76;
	fma.rn.f32 	%f281, %f280, 0f34000000, %f278;
	add.f32 	%f282, %f279, 0fBF800000;
	fma.rn.f32 	%f283, %f282, 0fBE055027, 0f3E1039F6;
	fma.rn.f32 	%f284, %f283, %f282, 0fBDF8CDCC;
	fma.rn.f32 	%f285, %f284, %f282, 0f3E0F2955;
	fma.rn.f32 	%f286, %f285, %f282, 0fBE2AD8B9;
	fma.rn.f32 	%f287, %f286, %f282, 0f3E4CED0B;
	fma.rn.f32 	%f288, %f287, %f282, 0fBE7FFF22;
	fma.rn.f32 	%f289, %f288, %f282, 0f3EAAAA78;
	fma.rn.f32 	%f290, %f289, %f282, 0fBF000000;
	mul.f32 	%f291, %f282, %f290;
	fma.rn.f32 	%f292, %f291, %f282, %f282;
	fma.rn.f32 	%f293, %f281, 0f3F317218, %f292;
	setp.gt.u32 	%p50, %r74, 2139095039;
	fma.rn.f32 	%f294, %f277, 0f7F800000, 0f7F800000;
	selp.f32 	%f295, %f294, %f293, %p50;
	setp.eq.f32 	%p51, %f277, 0f00000000;
	selp.f32 	%f296, 0fFF800000, %f295, %p51;
	sub.f32 	%f297, %f275, %f296;
	neg.f32 	%f298, %f297;
	cvta.to.global.u64 	%rd38, %rd14;
	add.s64 	%rd39, %rd38, %rd34;
	st.global.f32 	[%rd39], %f298;
$L__BB0_28:
	ret;

}
	// .globl	_Z11reduce_meanPKfPfi
.visible .entry _Z11reduce_meanPKfPfi(
	.param .u64 .ptr .align 1 _Z11reduce_meanPKfPfi_param_0,
	.param .u64 .ptr .align 1 _Z11reduce_meanPKfPfi_param_1,
	.param .u32 _Z11reduce_meanPKfPfi_param_2
)
{
	.reg .pred 	%p<6>;
	.reg .b32 	%r<14>;
	.reg .b32 	%f<10>;
	.reg .b64 	%rd<7>;
	// demoted variable
	.shared .align 4 .b8 _ZZ11reduce_meanPKfPfiE6shared[1024];
	ld.param.u64 	%rd1, [_Z11reduce_meanPKfPfi_param_0];
	ld.param.u64 	%rd2, [_Z11reduce_meanPKfPfi_param_1];
	ld.param.u32 	%r7, [_Z11reduce_meanPKfPfi_param_2];
	mov.u32 	%r1, %tid.x;
	mov.u32 	%r8, %ctaid.x;
	mov.u32 	%r13, %ntid.x;
	mad.lo.s32 	%r3, %r8, %r13, %r1;
	setp.ge.s32 	%p1, %r3, %r7;
	mov.f32 	%f9, 0f00000000;
	@%p1 bra 	$L__BB1_2;
	cvta.to.global.u64 	%rd3, %rd1;
	mul.wide.s32 	%rd4, %r3, 4;
	add.s64 	%rd5, %rd3, %rd4;
	ld.global.f32 	%f9, [%rd5];
$L__BB1_2:
	shl.b32 	%r9, %r1, 2;
	mov.u32 	%r10, _ZZ11reduce_meanPKfPfiE6shared;
	add.s32 	%r4, %r10, %r9;
	st.shared.f32 	[%r4], %f9;
	bar.sync 	0;
	setp.lt.u32 	%p2, %r13, 2;
	@%p2 bra 	$L__BB1_6;
$L__BB1_3:
	shr.u32 	%r6, %r13, 1;
	setp.ge.u32 	%p3, %r1, %r6;
	@%p3 bra 	$L__BB1_5;
	shl.b32 	%r11, %r6, 2;
	add.s32 	%r12, %r4, %r11;
	ld.shared.f32 	%f4, [%r12];
	ld.shared.f32 	%f5, [%r4];
	add.f32 	%f6, %f4, %f5;
	st.shared.f32 	[%r4], %f6;
$L__BB1_5:
	bar.sync 	0;
	setp.gt.u32 	%p4, %r13, 3;
	mov.u32 	%r13, %r6;
	@%p4 bra 	$L__BB1_3;
$L__BB1_6:
	setp.ne.s32 	%p5, %r1, 0;
	@%p5 bra 	$L__BB1_8;
	ld.shared.f32 	%f7, [_ZZ11reduce_meanPKfPfiE6shared];
	cvta.to.global.u64 	%rd6, %rd2;
	atom.global.add.f32 	%f8, [%rd6], %f7;
$L__BB1_8:
	ret;

}


// ===== COMPILED SASS (sm_100) =====

	.target	sm_100

	.elftype	@"ET_EXEC"


//--------------------- .note.nv.tkinfo           --------------------------
	.section	.note.nv.tkinfo,"",@"SHT_NOTE"
	.sectionflags	@"SHF_NOTE_NV_TKINFO"
	.tkinfo
        /*0018*/ 	.word	0x00000002
        /*0030*/ 	.string	""
        /*0030*/ 	.string	"ptxas"
        /*0030*/ 	.string	"Cuda compilation tools, release 13.0, V13.0.88"
        /*0030*/ 	.string	"Build cuda_13.0.r13.0/compiler.36424714_0"
        /*0030*/ 	.string	"-arch sm_100 -m 64 "



//--------------------- .note.nv.cuinfo           --------------------------
	.section	.note.nv.cuinfo,"",@"SHT_NOTE"
	.sectionflags	@"SHF_NOTE_NV_CUINFO"
        /*0018*/ 	.short	0x0002
        /*001a*/ 	.short	0x0064
        /*001c*/ 	.short	0x0082
	.zero		2


//--------------------- .nv.info                  --------------------------
	.section	.nv.info,"",@"SHT_CUDA_INFO"
	.align	4


	//----- nvinfo : EIATTR_REGCOUNT
	.align		4
        /*0000*/ 	.byte	0x04, 0x2f
        /*0002*/ 	.short	(.L_1 - .L_0)
	.align		4
.L_0:
        /*0004*/ 	.word	index@(_Z20cross_entropy_kernelPKfPKiPfii)
        /*0008*/ 	.word	0x00000020


	//----- nvinfo : EIATTR_FRAME_SIZE
	.align		4
.L_1:
        /*000c*/ 	.byte	0x04, 0x11
        /*000e*/ 	.short	(.L_3 - .L_2)
	.align		4
.L_2:
        /*0010*/ 	.word	index@(_Z20cross_entropy_kernelPKfPKiPfii)
        /*0014*/ 	.word	0x00000000


	//----- nvinfo : EIATTR_REGCOUNT
	.align		4
.L_3:
        /*0018*/ 	.byte	0x04, 0x2f
        /*001a*/ 	.short	(.L_5 - .L_4)
	.align		4
.L_4:
        /*001c*/ 	.word	index@(_Z11reduce_meanPKfPfi)
        /*0020*/ 	.word	0x0000000a


	//----- nvinfo : EIATTR_FRAME_SIZE
	.align		4
.L_5:
        /*0024*/ 	.byte	0x04, 0x11
        /*0026*/ 	.short	(.L_7 - .L_6)
	.align		4
.L_6:
        /*0028*/ 	.word	index@(_Z11reduce_meanPKfPfi)
        /*002c*/ 	.word	0x00000000


	//----- nvinfo : EIATTR_MIN_STACK_SIZE
	.align		4
.L_7:
        /*0030*/ 	.byte	0x04, 0x12
        /*0032*/ 	.short	(.L_9 - .L_8)
	.align		4
.L_8:
        /*0034*/ 	.word	index@(_Z11reduce_meanPKfPfi)
        /*0038*/ 	.word	0x00000000


	//----- nvinfo : EIATTR_MIN_STACK_SIZE
	.align		4
.L_9:
        /*003c*/ 	.byte	0x04, 0x12
        /*003e*/ 	.short	(.L_11 - .L_10)
	.align		4
.L_10:
        /*0040*/ 	.word	index@(_Z20cross_entropy_kernelPKfPKiPfii)
        /*0044*/ 	.word	0x00000000
.L_11:


//--------------------- .nv.compat                --------------------------
	.section	.nv.compat,"",@"SHT_CUDA_COMPAT_INFO"
	.align	4
        /*0000*/ 	.byte	0x02, 0x09, 0x00, 0x00, 0x02, 0x02, 0x01, 0x00, 0x02, 0x05, 0x05, 0x00, 0x03, 0x07, 0x01, 0x01
        /*0010*/ 	.byte	0x02, 0x03, 0x00, 0x00, 0x02, 0x06, 0x01, 0x00, 0x04, 0x0b, 0x08, 0x00, 0x01, 0x00, 0x00, 0x00
        /*0020*/ 	.byte	0x00, 0x00, 0x00, 0x00


//--------------------- .nv.info._Z11reduce_meanPKfPfi --------------------------
	.section	.nv.info._Z11reduce_meanPKfPfi,"",@"SHT_CUDA_INFO"
	.sectionflags	@""
	.align	4


	//----- nvinfo : EIATTR_CUDA_API_VERSION
	.align		4
        /*0000*/ 	.byte	0x04, 0x37
        /*0002*/ 	.short	(.L_13 - .L_12)
.L_12:
        /*0004*/ 	.word	0x00000082


	//----- nvinfo : EIATTR_KPARAM_INFO
	.align		4
.L_13:
        /*0008*/ 	.byte	0x04, 0x17
        /*000a*/ 	.short	(.L_15 - .L_14)
.L_14:
        /*000c*/ 	.word	0x00000000
        /*0010*/ 	.short	0x0002
        /*0012*/ 	.short	0x0010
        /*0014*/ 	.byte	0x00, 0xf0, 0x11, 0x00


	//----- nvinfo : EIATTR_KPARAM_INFO
	.align		4
.L_15:
        /*0018*/ 	.byte	0x04, 0x17
        /*001a*/ 	.short	(.L_17 - .L_16)
.L_16:
        /*001c*/ 	.word	0x00000000
        /*0020*/ 	.short	0x0001
        /*0022*/ 	.short	0x0008
        /*0024*/ 	.byte	0x00, 0xf5, 0x21, 0x00


	//----- nvinfo : EIATTR_KPARAM_INFO
	.align		4
.L_17:
        /*0028*/ 	.byte	0x04, 0x17
        /*002a*/ 	.short	(.L_19 - .L_18)
.L_18:
        /*002c*/ 	.word	0x00000000
        /*0030*/ 	.short	0x0000
        /*0032*/ 	.short	0x0000
        /*0034*/ 	.byte	0x00, 0xf5, 0x21, 0x00


	//----- nvinfo : EIATTR_SPARSE_MMA_MASK
	.align		4
.L_19:
        /*0038*/ 	.byte	0x03, 0x50
        /*003a*/ 	.short	0x0000


	//----- nvinfo : EIATTR_MAXREG_COUNT
	.align		4
        /*003c*/ 	.byte	0x03, 0x1b
        /*003e*/ 	.short	0x00ff


	//----- nvinfo : EIATTR_NUM_BARRIERS
	.align		4
        /*0040*/ 	.byte	0x02, 0x4c
        /*0042*/ 	.byte	0x01
	.zero		1


	//----- nvinfo : EIATTR_MERCURY_ISA_VERSION
	.align		4
        /*0044*/ 	.byte	0x03, 0x5f
        /*0046*/ 	.short	0x0101


	//----- nvinfo : EIATTR_VRC_CTA_INIT_COUNT
	.align		4
        /*0048*/ 	.byte	0x02, 0x4a
	.zero		1
	.zero		1


	//----- nvinfo : EIATTR_EXIT_INSTR_OFFSETS
	.align		4
        /*004c*/ 	.byte	0x04, 0x1c
        /*004e*/ 	.short	(.L_21 - .L_20)


	//   ....[0]....
.L_20:
        /*0050*/ 	.word	0x00000200


	//   ....[1]....
        /*0054*/ 	.word	0x00000270


	//----- nvinfo : EIATTR_CBANK_PARAM_SIZE
	.align		4
.L_21:
        /*0058*/ 	.byte	0x03, 0x19
        /*005a*/ 	.short	0x0014


	//----- nvinfo : EIATTR_PARAM_CBANK
	.align		4
        /*005c*/ 	.byte	0x04, 0x0a
        /*005e*/ 	.short	(.L_23 - .L_22)
	.align		4
.L_22:
        /*0060*/ 	.word	index@(.nv.constant0._Z11reduce_meanPKfPfi)
        /*0064*/ 	.short	0x0380
        /*0066*/ 	.short	0x0014


	//----- nvinfo : EIATTR_SW_WAR
	.align		4
.L_23:
        /*0068*/ 	.byte	0x04, 0x36
        /*006a*/ 	.short	(.L_25 - .L_24)
.L_24:
        /*006c*/ 	.word	0x00000008
.L_25:


//--------------------- .nv.info._Z20cross_entropy_kernelPKfPKiPfii --------------------------
	.section	.nv.info._Z20cross_entropy_kernelPKfPKiPfii,"",@"SHT_CUDA_INFO"
	.sectionflags	@""
	.align	4


	//----- nvinfo : EIATTR_CUDA_API_VERSION
	.align		4
        /*0000*/ 	.byte	0x04, 0x37
        /*0002*/ 	.short	(.L_27 - .L_26)
.L_26:
        /*0004*/ 	.word	0x00000082


	//----- nvinfo : EIATTR_KPARAM_INFO
	.align		4
.L_27:
        /*0008*/ 	.byte	0x04, 0x17
        /*000a*/ 	.short	(.L_29 - .L_28)
.L_28:
        /*000c*/ 	.word	0x00000000
        /*0010*/ 	.short	0x0004
        /*0012*/ 	.short	0x001c
        /*0014*/ 	.byte	0x00, 0xf0, 0x11, 0x00


	//----- nvinfo : EIATTR_KPARAM_INFO
	.align		4
.L_29:
        /*0018*/ 	.byte	0x04, 0x17
        /*001a*/ 	.short	(.L_31 - .L_30)
.L_30:
        /*001c*/ 	.word	0x00000000
        /*0020*/ 	.short	0x0003
        /*0022*/ 	.short	0x0018
        /*0024*/ 	.byte	0x00, 0xf0, 0x11, 0x00


	//----- nvinfo : EIATTR_KPARAM_INFO
	.align		4
.L_31:
        /*0028*/ 	.byte	0x04, 0x17
        /*002a*/ 	.short	(.L_33 - .L_32)
.L_32:
        /*002c*/ 	.word	0x00000000
        /*0030*/ 	.short	0x0002
        /*0032*/ 	.short	0x0010
        /*0034*/ 	.byte	0x00, 0xf5, 0x21, 0x00


	//----- nvinfo : EIATTR_KPARAM_INFO
	.align		4
.L_33:
        /*0038*/ 	.byte	0x04, 0x17
        /*003a*/ 	.short	(.L_35 - .L_34)
.L_34:
        /*003c*/ 	.word	0x00000000
        /*0040*/ 	.short	0x0001
        /*0042*/ 	.short	0x0008
        /*0044*/ 	.byte	0x00, 0xf5, 0x21, 0x00


	//----- nvinfo : EIATTR_KPARAM_INFO
	.align		4
.L_35:
        /*0048*/ 	.byte	0x04, 0x17
        /*004a*/ 	.short	(.L_37 - .L_36)
.L_36:
        /*004c*/ 	.word	0x00000000
        /*0050*/ 	.short	0x0000
        /*0052*/ 	.short	0x0000
        /*0054*/ 	.byte	0x00, 0xf5, 0x21, 0x00


	//----- nvinfo : EIATTR_SPARSE_MMA_MASK
	.align		4
.L_37:
        /*0058*/ 	.byte	0x03, 0x50
        /*005a*/ 	.short	0x0000


	//----- nvinfo : EIATTR_MAXREG_COUNT
	.align		4
        /*005c*/ 	.byte	0x03, 0x1b
        /*005e*/ 	.short	0x00ff


	//----- nvinfo : EIATTR_MERCURY_ISA_VERSION
	.align		4
        /*0060*/ 	.byte	0x03, 0x5f
        /*0062*/ 	.short	0x0101


	//----- nvinfo : EIATTR_VRC_CTA_INIT_COUNT
	.align		4
        /*0064*/ 	.byte	0x02, 0x4a
	.zero		1
	.zero		1


	//----- nvinfo : EIATTR_EXIT_INSTR_OFFSETS
	.align		4
        /*0068*/ 	.byte	0x04, 0x1c
        /*006a*/ 	.short	(.L_39 - .L_38)


	//   ....[0]....
.L_38:
        /*006c*/ 	.word	0x00000070


	//   ....[1]....
        /*0070*/ 	.word	0x000017e0


	//----- nvinfo : EIATTR_CBANK_PARAM_SIZE
	.align		4
.L_39:
        /*0074*/ 	.byte	0x03, 0x19
        /*0076*/ 	.short	0x0020


	//----- nvinfo : EIATTR_PARAM_CBANK
	.align		4
        /*0078*/ 	.byte	0x04, 0x0a
        /*007a*/ 	.short	(.L_41 - .L_40)
	.align		4
.L_40:
        /*007c*/ 	.word	index@(.nv.constant0._Z20cross_entropy_kernelPKfPKiPfii)
        /*0080*/ 	.short	0x0380
        /*0082*/ 	.short	0x0020


	//----- nvinfo : EIATTR_SW_WAR
	.align		4
.L_41:
        /*0084*/ 	.byte	0x04, 0x36
        /*0086*/ 	.short	(.L_43 - .L_42)
.L_42:
        /*0088*/ 	.word	0x00000008
.L_43:


//--------------------- .nv.callgraph             --------------------------
	.section	.nv.callgraph,"",@"SHT_CUDA_CALLGRAPH"
	.align	4
	.sectionentsize	8
	.align		4
        /*0000*/ 	.word	0x00000000
	.align		4
        /*0004*/ 	.word	0xffffffff
	.align		4
        /*0008*/ 	.word	0x00000000
	.align		4
        /*000c*/ 	.word	0xfffffffe
	.align		4
        /*0010*/ 	.word	0x00000000
	.align		4
        /*0014*/ 	.word	0xfffffffd
	.align		4
        /*0018*/ 	.word	0x00000000
	.align		4
        /*001c*/ 	.word	0xfffffffc


//--------------------- .text._Z11reduce_meanPKfPfi --------------------------
	.section	.text._Z11reduce_meanPKfPfi,"ax",@progbits
	.align	128
        .global         _Z11reduce_meanPKfPfi
        .type           _Z11reduce_meanPKfPfi,@function
        .size           _Z11reduce_meanPKfPfi,(.L_x_15 - _Z11reduce_meanPKfPfi)
        .other          _Z11reduce_meanPKfPfi,@"STO_CUDA_ENTRY STV_DEFAULT"
_Z11reduce_meanPKfPfi:
.text._Z11reduce_meanPKfPfi:
[----:B------:R-:W-:Y:S01]  /*0000*/  LDC R1, c[0x0][0x37c] ;  /* 0x0000df00ff017b82 */ /* 0x000fe20000000800 */
[----:B------:R-:W0:Y:S07]  /*0010*/  S2R R7, SR_TID.X ;  /* 0x0000000000077919 */ /* 0x000e2e0000002100 */
[----:B------:R-:W0:Y:S01]  /*0020*/  S2UR UR4, SR_CTAID.X ;  /* 0x00000000000479c3 */ /* 0x000e220000002500 */
[----:B------:R-:W1:Y:S01]  /*0030*/  LDCU UR5, c[0x0][0x390] ;  /* 0x00007200ff0577ac */ /* 0x000e620008000800 */
[----:B------:R-:W-:Y:S01]  /*0040*/  IMAD.MOV.U32 R4, RZ, RZ, RZ ;  /* 0x000000ffff047224 */ /* 0x000fe200078e00ff */
[----:B------:R-:W2:Y:S05]  /*0050*/  LDCU.64 UR6, c[0x0][0x358] ;  /* 0x00006b00ff0677ac */ /* 0x000eaa0008000a00 */
[----:B------:R-:W0:Y:S02]  /*0060*/  LDC R0, c[0x0][0x360] ;  /* 0x0000d800ff007b82 */ /* 0x000e240000000800 */
[----:B0-----:R-:W-:-:S05]  /*0070*/  IMAD R5, R0, UR4, R7 ;  /* 0x0000000400057c24 */ /* 0x001fca000f8e0207 */
[----:B-1----:R-:W-:-:S13]  /*0080*/  ISETP.GE.AND P0, PT, R5, UR5, PT ;  /* 0x0000000505007c0c */ /* 0x002fda000bf06270 */
[----:B------:R-:W0:Y:S02]  /*0090*/  @!P0 LDC.64 R2, c[0x0][0x380] ;  /* 0x0000e000ff028b82 */ /* 0x000e240000000a00 */
[----:B0-----:R-:W-:-:S05]  /*00a0*/  @!P0 IMAD.WIDE R2, R5, 0x4, R2 ;  /* 0x0000000405028825 */ /* 0x001fca00078e0202 */
[----:B--2---:R-:W2:Y:S01]  /*00b0*/  @!P0 LDG.E R4, desc[UR6][R2.64] ;  /* 0x0000000602048981 */ /* 0x004ea2000c1e1900 */
[----:B------:R-:W0:Y:S01]  /*00c0*/  S2UR UR5, SR_CgaCtaId ;  /* 0x00000000000579c3 */ /* 0x000e220000008800 */
[----:B------:R-:W-:Y:S01]  /*00d0*/  UMOV UR4, 0x400 ;  /* 0x0000040000047882 */ /* 0x000fe20000000000 */
[----:B------:R-:W-:Y:S02]  /*00e0*/  ISETP.GE.U32.AND P1, PT, R0, 0x2, PT ;  /* 0x000000020000780c */ /* 0x000fe40003f26070 */
[----:B------:R-:W-:Y:S01]  /*00f0*/  ISETP.NE.AND P0, PT, R7, RZ, PT ;  /* 0x000000ff0700720c */ /* 0x000fe20003f05270 */
[----:B0-----:R-:W-:-:S06]  /*0100*/  ULEA UR4, UR5, UR4, 0x18 ;  /* 0x0000000405047291 */ /* 0x001fcc000f8ec0ff */
[----:B------:R-:W-:-:S05]  /*0110*/  LEA R5, R7, UR4, 0x2 ;  /* 0x0000000407057c11 */ /* 0x000fca000f8e10ff */
[----:B--2---:R0:W-:Y:S01]  /*0120*/  STS [R5], R4 ;  /* 0x0000000405007388 */ /* 0x0041e20000000800 */
[----:B------:R-:W-:Y:S06]  /*0130*/  BAR.SYNC.DEFER_BLOCKING 0x0 ;  /* 0x0000000000007b1d */ /* 0x000fec0000010000 */
[----:B------:R-:W-:Y:S05]  /*0140*/  @!P1 BRA `(.L_x_0) ;  /* 0x00000000002c9947 */ /* 0x000fea0003800000 */
.L_x_1:
[----:B------:R-:W-:-:S04]  /*0150*/  SHF.R.U32.HI R6, RZ, 0x1, R0 ;  /* 0x00000001ff067819 */ /* 0x000fc80000011600 */
[----:B------:R-:W-:-:S13]  /*0160*/  ISETP.GE.U32.AND P1, PT, R7, R6, PT ;  /* 0x000000060700720c */ /* 0x000fda0003f26070 */
[----:B------:R-:W-:Y:S01]  /*0170*/  @!P1 IMAD R2, R6, 0x4, R5 ;  /* 0x0000000406029824 */ /* 0x000fe200078e0205 */
[----:B------:R-:W-:Y:S05]  /*0180*/  @!P1 LDS R3, [R5] ;  /* 0x0000000005039984 */ /* 0x000fea0000000800 */
[----:B------:R-:W0:Y:S02]  /*0190*/  @!P1 LDS R2, [R2] ;  /* 0x0000000002029984 */ /* 0x000e240000000800 */
[----:B0-----:R-:W-:-:S05]  /*01a0*/  @!P1 FADD R4, R2, R3 ;  /* 0x0000000302049221 */ /* 0x001fca0000000000 */
[----:B------:R1:W-:Y:S01]  /*01b0*/  @!P1 STS [R5], R4 ;  /* 0x0000000405009388 */ /* 0x0003e20000000800 */
[----:B------:R-:W-:Y:S01]  /*01c0*/  BAR.SYNC.DEFER_BLOCKING 0x0 ;  /* 0x0000000000007b1d */ /* 0x000fe20000010000 */
[----:B------:R-:W-:Y:S01]  /*01d0*/  ISETP.GT.U32.AND P1, PT, R0, 0x3, PT ;  /* 0x000000030000780c */ /* 0x000fe20003f24070 */
[----:B------:R-:W-:-:S12]  /*01e0*/  IMAD.MOV.U32 R0, RZ, RZ, R6 ;  /* 0x000000ffff007224 */ /* 0x000fd800078e0006 */
[----:B-1----:R-:W-:Y:S05]  /*01f0*/  @P1 BRA `(.L_x_1) ;  /* 0xfffffffc00d41947 */ /* 0x002fea000383ffff */
.L_x_0:
[----:B------:R-:W-:Y:S05]  /*0200*/  @P0 EXIT ;  /* 0x000000000000094d */ /* 0x000fea0003800000 */
[----:B------:R-:W1:Y:S01]  /*0210*/  S2UR UR5, SR_CgaCtaId ;  /* 0x00000000000579c3 */ /* 0x000e620000008800 */
[----:B------:R-:W-:-:S07]  /*0220*/  UMOV UR4, 0x400 ;  /* 0x0000040000047882 */ /* 0x000fce0000000000 */
[----:B------:R-:W2:Y:S01]  /*0230*/  LDC.64 R2, c[0x0][0x388] ;  /* 0x0000e200ff027b82 */ /* 0x000ea20000000a00 */
[----:B-1----:R-:W-:-:S09]  /*0240*/  ULEA UR4, UR5, UR4, 0x18 ;  /* 0x0000000405047291 */ /* 0x002fd2000f8ec0ff */
[----:B0-----:R-:W2:Y:S04]  /*0250*/  LDS R5, [UR4] ;  /* 0x00000004ff057984 */ /* 0x001ea80008000800 */
[----:B--2---:R-:W-:Y:S01]  /*0260*/  REDG.E.ADD.F32.FTZ.RN.STRONG.GPU desc[UR6][R2.64], R5 ;  /* 0x00000005020079a6 */ /* 0x004fe2000c12f306 */
[----:B------:R-:W-:Y:S05]  /*0270*/  EXIT ;  /* 0x000000000000794d */ /* 0x000fea0003800000 */
.L_x_2:
[----:B------:R-:W-:-:S00]  /*0280*/  BRA `(.L_x_2) ;  /* 0xfffffffc00fc7947 */ /* 0x000fc0000383ffff */
[----:B------:R-:W-:-:S00]  /*0290*/  NOP ;  /* 0x0000000000007918 */ /* 0x000fc00000000000 */
        /* <DEDUP_REMOVED lines=14> */
.L_x_15:


//--------------------- .text._Z20cross_entropy_kernelPKfPKiPfii --------------------------
	.section	.text._Z20cross_entropy_kernelPKfPKiPfii,"ax",@progbits
	.align	128
        .global         _Z20cross_entropy_kernelPKfPKiPfii
        .type           _Z20cross_entropy_kernelPKfPKiPfii,@function
        .size           _Z20cross_entropy_kernelPKfPKiPfii,(.L_x_16 - _Z20cross_entropy_kernelPKfPKiPfii)
        .other          _Z20cross_entropy_kernelPKfPKiPfii,@"STO_CUDA_ENTRY STV_DEFAULT"
_Z20cross_entropy_kernelPKfPKiPfii:
.text._Z20cross_entropy_kernelPKfPKiPfii:
[----:B------:R-:W-:Y:S01]  /*0000*/  LDC R1, c[0x0][0x37c] ;  /* 0x0000df00ff017b82 */ /* 0x000fe20000000800 */
[----:B------:R-:W0:Y:S07]  /*0010*/  S2R R3, SR_TID.X ;  /* 0x0000000000037919 */ /* 0x000e2e0000002100 */
[----:B------:R-:W0:Y:S01]  /*0020*/  S2UR UR4, SR_CTAID.X ;  /* 0x00000000000479c3 */ /* 0x000e220000002500 */
[----:B------:R-:W1:Y:S07]  /*0030*/  LDCU UR5, c[0x0][0x398] ;  /* 0x00007300ff0577ac */ /* 0x000e6e0008000800 */
[----:B------:R-:W0:Y:S02]  /*0040*/  LDC R0, c[0x0][0x360] ;  /* 0x0000d800ff007b82 */ /* 0x000e240000000800 */
[----:B0-----:R-:W-:-:S05]  /*0050*/  IMAD R0, R0, UR4, R3 ;  /* 0x0000000400007c24 */ /* 0x001fca000f8e0203 */
[----:B-1----:R-:W-:-:S13]  /*0060*/  ISETP.GE.AND P0, PT, R0, UR5, PT ;  /* 0x0000000500007c0c */ /* 0x002fda000bf06270 */
[----:B------:R-:W-:Y:S05]  /*0070*/  @P0 EXIT ;  /* 0x000000000000094d */ /* 0x000fea0003800000 */
[----:B------:R-:W0:Y:S01]  /*0080*/  LDCU UR5, c[0x0][0x39c] ;  /* 0x00007380ff0577ac */ /* 0x000e220008000800 */
[----:B------:R-:W1:Y:S01]  /*0090*/  LDCU.64 UR6, c[0x0][0x380] ;  /* 0x00007000ff0677ac */ /* 0x000e620008000a00 */
[----:B------:R-:W2:Y:S01]  /*00a0*/  LDCU.64 UR8, c[0x0][0x358] ;  /* 0x00006b00ff0877ac */ /* 0x000ea20008000a00 */
[----:B0-----:R-:W-:-:S04]  /*00b0*/  IMAD R4, R0, UR5, RZ ;  /* 0x0000000500047c24 */ /* 0x001fc8000f8e02ff */
[----:B------:R-:W-:-:S03]  /*00c0*/  IMAD.WIDE R4, R4, 0x4, RZ ;  /* 0x0000000404047825 */ /* 0x000fc600078e02ff */
[----:B-1----:R-:W-:-:S04]  /*00d0*/  IADD3 R2, P0, PT, R4, UR6, RZ ;  /* 0x0000000604027c10 */ /* 0x002fc8000ff1e0ff */
[----:B------:R-:W-:-:S05]  /*00e0*/  IADD3.X R3, PT, PT, R5, UR7, RZ, P0, !PT ;  /* 0x0000000705037c10 */ /* 0x000fca00087fe4ff */
[----:B--2---:R0:W5:Y:S01]  /*00f0*/  LDG.E R6, desc[UR8][R2.64] ;  /* 0x0000000802067981 */ /* 0x004162000c1e1900 */
[----:B------:R-:W-:-:S09]  /*0100*/  UISETP.GE.AND UP0, UPT, UR5, 0x2, UPT ;  /* 0x000000020500788c */ /* 0x000fd2000bf06270 */
[----:B0-----:R-:W-:Y:S05]  /*0110*/  BRA.U !UP0, `(.L_x_3) ;  /* 0x0000000908107547 */ /* 0x001fea000b800000 */
[----:B------:R-:W-:Y:S01]  /*0120*/  UIADD3 UR4, UPT, UPT, UR5, -0x1, URZ ;  /* 0xffffffff05047890 */ /* 0x000fe2000fffe0ff */
[----:B------:R-:W-:Y:S01]  /*0130*/  HFMA2 R7, -RZ, RZ, 0, 5.9604644775390625e-08 ;  /* 0x00000001ff077431 */ /* 0x000fe200000001ff */
[----:B------:R-:W-:Y:S02]  /*0140*/  UIADD3 UR5, UPT, UPT, UR5, -0x2, URZ ;  /* 0xfffffffe05057890 */ /* 0x000fe4000fffe0ff */
[----:B------:R-:W-:Y:S02]  /*0150*/  ULOP3.LUT UR6, UR4, 0xf, URZ, 0xc0, !UPT ;  /* 0x0000000f04067892 */ /* 0x000fe4000f8ec0ff */
[----:B------:R-:W-:-:S09]  /*0160*/  UISETP.GE.U32.AND UP0, UPT, UR5, 0xf, UPT ;  /* 0x0000000f0500788c */ /* 0x000fd2000bf06070 */
[----:B------:R-:W-:Y:S05]  /*0170*/  BRA.U !UP0, `(.L_x_4) ;  /* 0x0000000108f07547 */ /* 0x000fea000b800000 */
[----:B------:R-:W-:Y:S01]  /*0180*/  IADD3 R8, P0, PT, R2, 0x20, RZ ;  /* 0x0000002002087810 */ /* 0x000fe20007f1e0ff */
[----:B------:R-:W-:Y:S01]  /*0190*/  ULOP3.LUT UR5, UR4, 0xfffffff0, URZ, 0xc0, !UPT ;  /* 0xfffffff004057892 */ /* 0x000fe2000f8ec0ff */
[----:B------:R-:W-:Y:S02]  /*01a0*/  MOV R7, RZ ;  /* 0x000000ff00077202 */ /* 0x000fe40000000f00 */
[----:B------:R-:W-:Y:S01]  /*01b0*/  IADD3.X R9, PT, PT, RZ, R3, RZ, P0, !PT ;  /* 0x00000003ff097210 */ /* 0x000fe200007fe4ff */
[----:B------:R-:W-:-:S12]  /*01c0*/  UIADD3 UR5, UPT, UPT, -UR5, URZ, URZ ;  /* 0x000000ff05057290 */ /* 0x000fd8000fffe1ff */
.L_x_5:
[----:B------:R-:W2:Y:S04]  /*01d0*/  LDG.E R21, desc[UR8][R8.64+-0x1c] ;  /* 0xffffe40808157981 */ /* 0x000ea8000c1e1900 */
[----:B------:R-:W3:Y:S04]  /*01e0*/  LDG.E R20, desc[UR8][R8.64+-0x18] ;  /* 0xffffe80808147981 */ /* 0x000ee8000c1e1900 */
[----:B------:R-:W4:Y:S04]  /*01f0*/  LDG.E R23, desc[UR8][R8.64+-0x14] ;  /* 0xffffec0808177981 */ /* 0x000f28000c1e1900 */
        /* <DEDUP_REMOVED lines=11> */
[----:B------:R-:W4:Y:S01]  /*02b0*/  LDG.E R10, desc[UR8][R8.64+0x1c] ;  /* 0x00001c08080a7981 */ /* 0x000f22000c1e1900 */
[----:B--2--5:R-:W-:-:S04]  /*02c0*/  FSETP.GT.AND P0, PT, R21, R6, PT ;  /* 0x000000061500720b */ /* 0x024fc80003f04000 */
[----:B------:R-:W-:Y:S02]  /*02d0*/  FSEL R21, R21, R6, P0 ;  /* 0x0000000615157208 */ /* 0x000fe40000000000 */
[----:B------:R0:W2:Y:S01]  /*02e0*/  LDG.E R6, desc[UR8][R8.64+0x20] ;  /* 0x0000200808067981 */ /* 0x0000a2000c1e1900 */
[----:B------:R-:W-:Y:S01]  /*02f0*/  UIADD3 UR5, UPT, UPT, UR5, 0x10, URZ ;  /* 0x0000001005057890 */ /* 0x000fe2000fffe0ff */
[CC--:B---3--:R-:W-:Y:S02]  /*0300*/  FSETP.GT.AND P0, PT, R20.reuse, R21.reuse, PT ;  /* 0x000000151400720b */ /* 0x0c8fe40003f04000 */
[----:B------:R-:W-:Y:S01]  /*0310*/  IADD3 R7, PT, PT, R7, 0x10, RZ ;  /* 0x0000001007077810 */ /* 0x000fe20007ffe0ff */
[----:B------:R-:W-:Y:S01]  /*0320*/  UISETP.NE.AND UP0, UPT, UR5, URZ, UPT ;  /* 0x000000ff0500728c */ /* 0x000fe2000bf05270 */
[----:B------:R-:W-:-:S04]  /*0330*/  FSEL R20, R20, R21, P0 ;  /* 0x0000001514147208 */ /* 0x000fc80000000000 */
[CC--:B----4-:R-:W-:Y:S02]  /*0340*/  FSETP.GT.AND P0, PT, R23.reuse, R20.reuse, PT ;  /* 0x000000141700720b */ /* 0x0d0fe40003f04000 */
[----:B0-----:R-:W-:Y:S02]  /*0350*/  IADD3 R8, P1, PT, R8, 0x40, RZ ;  /* 0x0000004008087810 */ /* 0x001fe40007f3e0ff */
[----:B------:R-:W-:Y:S02]  /*0360*/  FSEL R20, R23, R20, P0 ;  /* 0x0000001417147208 */ /* 0x000fe40000000000 */
[----:B------:R-:W-:Y:S02]  /*0370*/  IADD3.X R9, PT, PT, RZ, R9, RZ, P1, !PT ;  /* 0x00000009ff097210 */ /* 0x000fe40000ffe4ff */
[----:B------:R-:W-:-:S04]  /*0380*/  FSETP.GT.AND P0, PT, R25, R20, PT ;  /* 0x000000141900720b */ /* 0x000fc80003f04000 */
[----:B------:R-:W-:-:S04]  /*0390*/  FSEL R20, R25, R20, P0 ;  /* 0x0000001419147208 */ /* 0x000fc80000000000 */
        /* <DEDUP_REMOVED lines=22> */
[----:B--2---:R-:W-:-:S04]  /*0500*/  FSETP.GT.AND P0, PT, R6, R11, PT ;  /* 0x0000000b0600720b */ /* 0x004fc80003f04000 */
[----:B------:R-:W-:Y:S01]  /*0510*/  FSEL R6, R6, R11, P0 ;  /* 0x0000000b06067208 */ /* 0x000fe20000000000 */
[----:B------:R-:W-:Y:S08]  /*0520*/  BRA.U UP0, `(.L_x_5) ;  /* 0xfffffffd00287547 */ /* 0x000ff0000b83ffff */
[----:B------:R-:W-:-:S07]  /*0530*/  IADD3 R7, PT, PT, R7, 0x1, RZ ;  /* 0x0000000107077810 */ /* 0x000fce0007ffe0ff */
.L_x_4:
[----:B------:R-:W-:-:S09]  /*0540*/  UISETP.NE.AND UP0, UPT, UR6, URZ, UPT ;  /* 0x000000ff0600728c */ /* 0x000fd2000bf05270 */
[----:B------:R-:W-:Y:S05]  /*0550*/  BRA.U !UP0, `(.L_x_3) ;  /* 0x0000000508007547 */ /* 0x000fea000b800000 */
[----:B------:R-:W-:Y:S02]  /*0560*/  UISETP.GE.U32.AND UP0, UPT, UR6, 0x8, UPT ;  /* 0x000000080600788c */ /* 0x000fe4000bf06070 */
[----:B------:R-:W-:-:S04]  /*0570*/  ULOP3.LUT UR5, UR4, 0x7, URZ, 0xc0, !UPT ;  /* 0x0000000704057892 */ /* 0x000fc8000f8ec0ff */
[----:B------:R-:W-:-:S03]  /*0580*/  UISETP.NE.AND UP1, UPT, UR5, URZ, UPT ;  /* 0x000000ff0500728c */ /* 0x000fc6000bf25270 */
[----:B------:R-:W-:Y:S08]  /*0590*/  BRA.U !UP0, `(.L_x_6) ;  /* 0x0000000108687547 */ /* 0x000ff0000b800000 */
[----:B------:R-:W-:-:S05]  /*05a0*/  IMAD.WIDE.U32 R8, R7, 0x4, R2 ;  /* 0x0000000407087825 */ /* 0x000fca00078e0002 */
[----:B------:R-:W2:Y:S04]  /*05b0*/  LDG.E R11, desc[UR8][R8.64] ;  /* 0x00000008080b7981 */ /* 0x000ea8000c1e1900 */
[----:B------:R-:W3:Y:S04]  /*05c0*/  LDG.E R13, desc[UR8][R8.64+0x4] ;  /* 0x00000408080d7981 */ /* 0x000ee8000c1e1900 */
[----:B------:R-:W4:Y:S04]  /*05d0*/  LDG.E R15, desc[UR8][R8.64+0x8] ;  /* 0x00000808080f7981 */ /* 0x000f28000c1e1900 */
[----:B------:R-:W4:Y:S04]  /*05e0*/  LDG.E R17, desc[UR8][R8.64+0xc] ;  /* 0x00000c0808117981 */ /* 0x000f28000c1e1900 */
[----:B------:R-:W4:Y:S04]  /*05f0*/  LDG.E R19, desc[UR8][R8.64+0x10] ;  /* 0x0000100808137981 */ /* 0x000f28000c1e1900 */
[----:B------:R-:W4:Y:S04]  /*0600*/  LDG.E R21, desc[UR8][R8.64+0x14] ;  /* 0x0000140808157981 */ /* 0x000f28000c1e1900 */
[----:B------:R-:W4:Y:S04]  /*0610*/  LDG.E R23, desc[UR8][R8.64+0x18] ;  /* 0x0000180808177981 */ /* 0x000f28000c1e1900 */
[----:B------:R-:W4:Y:S01]  /*0620*/  LDG.E R25, desc[UR8][R8.64+0x1c] ;  /* 0x00001c0808197981 */ /* 0x000f22000c1e1900 */
[----:B------:R-:W-:-:S02]  /*0630*/  IADD3 R7, PT, PT, R7, 0x8, RZ ;  /* 0x0000000807077810 */ /* 0x000fc40007ffe0ff */
[----:B--2--5:R-:W-:-:S04]  /*0640*/  FSETP.GT.AND P0, PT, R11, R6, PT ;  /* 0x000000060b00720b */ /* 0x024fc80003f04000 */
[----:B------:R-:W-:-:S04]  /*0650*/  FSEL R6, R11, R6, P0 ;  /* 0x000000060b067208 */ /* 0x000fc80000000000 */
[----:B---3--:R-:W-:-:S04]  /*0660*/  FSETP.GT.AND P0, PT, R13, R6, PT ;  /* 0x000000060d00720b */ /* 0x008fc80003f04000 */
[----:B------:R-:W-:-:S04]  /*0670*/  FSEL R6, R13, R6, P0 ;  /* 0x000000060d067208 */ /* 0x000fc80000000000 */
[----:B----4-:R-:W-:-:S04]  /*0680*/  FSETP.GT.AND P0, PT, R15, R6, PT ;  /* 0x000000060f00720b */ /* 0x010fc80003f04000 */
        /* <DEDUP_REMOVED lines=10> */
[----:B------:R-:W-:-:S09]  /*0730*/  FSEL R6, R25, R6, P0 ;  /* 0x0000000619067208 */ /* 0x000fd20000000000 */
.L_x_6:
        /* <DEDUP_REMOVED lines=18> */
[----:B------:R-:W-:-:S09]  /*0860*/  FSEL R6, R17, R6, P0 ;  /* 0x0000000611067208 */ /* 0x000fd20000000000 */
.L_x_7:
[----:B------:R-:W-:Y:S05]  /*0870*/  BRA.U !UP1, `(.L_x_3) ;  /* 0x0000000109387547 */ /* 0x000fea000b800000 */
[----:B------:R-:W0:Y:S01]  /*0880*/  LDCU.64 UR6, c[0x0][0x380] ;  /* 0x00007000ff0677ac */ /* 0x000e220008000a00 */
[----:B------:R-:W-:Y:S01]  /*0890*/  IMAD.WIDE.U32 R4, R7, 0x4, R4 ;  /* 0x0000000407047825 */ /* 0x000fe200078e0004 */
[----:B------:R-:W-:Y:S02]  /*08a0*/  UIADD3 UR4, UPT, UPT, -UR4, URZ, URZ ;  /* 0x000000ff04047290 */ /* 0x000fe4000fffe1ff */
[----:B0-----:R-:W-:-:S04]  /*08b0*/  IADD3 R4, P0, PT, R4, UR6, RZ ;  /* 0x0000000604047c10 */ /* 0x001fc8000ff1e0ff */
[----:B------:R-:W-:-:S09]  /*08c0*/  IADD3.X R7, PT, PT, R5, UR7, RZ, P0, !PT ;  /* 0x0000000705077c10 */ /* 0x000fd200087fe4ff */
.L_x_8:
[----:B------:R-:W-:-:S06]  /*08d0*/  MOV R5, R7 ;  /* 0x0000000700057202 */ /* 0x000fcc0000000f00 */
[----:B------:R0:W2:Y:S01]  /*08e0*/  LDG.E R5, desc[UR8][R4.64] ;  /* 0x0000000804057981 */ /* 0x0000a2000c1e1900 */
[----:B------:R-:W-:-:S04]  /*08f0*/  UIADD3 UR4, UPT, UPT, UR4, 0x1, URZ ;  /* 0x0000000104047890 */ /* 0x000fc8000fffe0ff */
[----:B------:R-:W-:Y:S01]  /*0900*/  UISETP.NE.AND UP0, UPT, UR4, URZ, UPT ;  /* 0x000000ff0400728c */ /* 0x000fe2000bf05270 */
[----:B0-----:R-:W-:-:S04]  /*0910*/  IADD3 R4, P1, PT, R4, 0x4, RZ ;  /* 0x0000000404047810 */ /* 0x001fc80007f3e0ff */
[----:B------:R-:W-:Y:S02]  /*0920*/  IADD3.X R7, PT, PT, RZ, R7, RZ, P1, !PT ;  /* 0x00000007ff077210 */ /* 0x000fe40000ffe4ff */
[----:B--2--5:R-:W-:-:S04]  /*0930*/  FSETP.GT.AND P0, PT, R5, R6, PT ;  /* 0x000000060500720b */ /* 0x024fc80003f04000 */
[----:B------:R-:W-:Y:S01]  /*0940*/  FSEL R6, R5, R6, P0 ;  /* 0x0000000605067208 */ /* 0x000fe20000000000 */
[----:B------:R-:W-:Y:S08]  /*0950*/  BRA.U UP0, `(.L_x_8) ;  /* 0xfffffffd00dc7547 */ /* 0x000ff0000b83ffff */
.L_x_3:
[----:B------:R-:W0:Y:S01]  /*0960*/  LDCU UR4, c[0x0][0x39c] ;  /* 0x00007380ff0477ac */ /* 0x000e220008000800 */
[----:B------:R-:W-:Y:S01]  /*0970*/  HFMA2 R17, -RZ, RZ, 0, 0 ;  /* 0x00000000ff117431 */ /* 0x000fe200000001ff */
[----:B0-----:R-:W-:-:S09]  /*0980*/  UISETP.GE.AND UP0, UPT, UR4, 0x1, UPT ;  /* 0x000000010400788c */ /* 0x001fd2000bf06270 */
[----:B------:R-:W-:Y:S05]  /*0990*/  BRA.U !UP0, `(.L_x_9) ;  /* 0x0000000908fc7547 */ /* 0x000fea000b800000 */
[----:B------:R-:W-:Y:S01]  /*09a0*/  UISETP.GE.U32.AND UP1, UPT, UR4, 0x8, UPT ;  /* 0x000000080400788c */ /* 0x000fe2000bf26070 */
[----:B------:R-:W-:Y:S01]  /*09b0*/  MOV R17, RZ ;  /* 0x000000ff00117202 */ /* 0x000fe20000000f00 */
[----:B------:R-:W-:Y:S01]  /*09c0*/  ULOP3.LUT UR5, UR4, 0x7, URZ, 0xc0, !UPT ;  /* 0x0000000704057892 */ /* 0x000fe2000f8ec0ff */
[----:B------:R-:W-:-:S03]  /*09d0*/  MOV R7, RZ ;  /* 0x000000ff00077202 */ /* 0x000fc60000000f00 */
[----:B------:R-:W-:-:S03]  /*09e0*/  UISETP.NE.AND UP0, UPT, UR5, URZ, UPT ;  /* 0x000000ff0500728c */ /* 0x000fc6000bf05270 */
[----:B------:R-:W-:Y:S08]  /*09f0*/  BRA.U !UP1, `(.L_x_10) ;  /* 0x0000000509747547 */ /* 0x000ff0000b800000 */
[----:B------:R-:W-:Y:S01]  /*0a00*/  ULOP3.LUT UR6, UR4, 0x7ffffff8, URZ, 0xc0, !UPT ;  /* 0x7ffffff804067892 */ /* 0x000fe2000f8ec0ff */
[----:B------:R-:W-:Y:S02]  /*0a10*/  IADD3 R4, P0, PT, R2, 0x10, RZ ;  /* 0x0000001002047810 */ /* 0x000fe40007f1e0ff */
[----:B------:R-:W-:Y:S01]  /*0a20*/  MOV R17, RZ ;  /* 0x000000ff00117202 */ /* 0x000fe20000000f00 */
[----:B------:R-:W-:Y:S01]  /*0a30*/  UIADD3 UR7, UPT, UPT, -UR6, URZ, URZ ;  /* 0x000000ff06077290 */ /* 0x000fe2000fffe1ff */
[----:B------:R-:W-:Y:S02]  /*0a40*/  IADD3.X R5, PT, PT, RZ, R3, RZ, P0, !PT ;  /* 0x00000003ff057210 */ /* 0x000fe400007fe4ff */
[----:B------:R-:W-:-:S09]  /*0a50*/  MOV R7, UR6 ;  /* 0x0000000600077c02 */ /* 0x000fd20008000f00 */
.L_x_11:
[----:B------:R-:W2:Y:S04]  /*0a60*/  LDG.E R9, desc[UR8][R4.64+-0x10] ;  /* 0xfffff00804097981 */ /* 0x000ea8000c1e1900 */
[----:B------:R-:W3:Y:S04]  /*0a70*/  LDG.E R25, desc[UR8][R4.64+-0xc] ;  /* 0xfffff40804197981 */ /* 0x000ee8000c1e1900 */
[----:B------:R-:W4:Y:S04]  /*0a80*/  LDG.E R27, desc[UR8][R4.64+-0x8] ;  /* 0xfffff808041b7981 */ /* 0x000f28000c1e1900 */
[----:B------:R-:W4:Y:S04]  /*0a90*/  LDG.E R23, desc[UR8][R4.64+-0x4] ;  /* 0xfffffc0804177981 */ /* 0x000f28000c1e1900 */
[----:B------:R-:W4:Y:S04]  /*0aa0*/  LDG.E R13, desc[UR8][R4.64] ;  /* 0x00000008040d7981 */ /* 0x000f28000c1e1900 */
[----:B------:R-:W4:Y:S04]  /*0ab0*/  LDG.E R19, desc[UR8][R4.64+0x4] ;  /* 0x0000040804137981 */ /* 0x000f28000c1e1900 */
[----:B------:R-:W4:Y:S04]  /*0ac0*/  LDG.E R15, desc[UR8][R4.64+0x8] ;  /* 0x00000808040f7981 */ /* 0x000f28000c1e1900 */
[----:B------:R0:W4:Y:S01]  /*0ad0*/  LDG.E R11, desc[UR8][R4.64+0xc] ;  /* 0x00000c08040b7981 */ /* 0x000122000c1e1900 */
[----:B------:R-:W-:Y:S01]  /*0ae0*/  HFMA2 R10, -RZ, RZ, 0.96630859375, -0.0022525787353515625 ;  /* 0x3bbb989dff0a7431 */ /* 0x000fe200000001ff */
[----:B------:R-:W-:Y:S01]  /*0af0*/  MOV R8, 0x437c0000 ;  /* 0x437c000000087802 */ /* 0x000fe20000000f00 */
[----:B------:R-:W-:-:S04]  /*0b00*/  UIADD3 UR7, UPT, UPT, UR7, 0x8, URZ ;  /* 0x0000000807077890 */ /* 0x000fc8000fffe0ff */
[----:B------:R-:W-:Y:S01]  /*0b10*/  UISETP.NE.AND UP1, UPT, UR7, URZ, UPT ;  /* 0x000000ff0700728c */ /* 0x000fe2000bf25270 */
[----:B0-----:R-:W-:-:S04]  /*0b20*/  IADD3 R4, P0, PT, R4, 0x20, RZ ;  /* 0x0000002004047810 */ /* 0x001fc80007f1e0ff */
[----:B------:R-:W-:Y:S01]  /*0b30*/  IADD3.X R5, PT, PT, RZ, R5, RZ, P0, !PT ;  /* 0x00000005ff057210 */ /* 0x000fe200007fe4ff */
[----:B--2--5:R-:W-:-:S04]  /*0b40*/  FADD R9, R9, -R6 ;  /* 0x8000000609097221 */ /* 0x024fc80000000000 */
[----:B------:R-:W-:Y:S01]  /*0b50*/  FFMA.SAT R21, R9, R10, 0.5 ;  /* 0x3f00000009157423 */ /* 0x000fe2000000200a */
[----:B---3--:R-:W-:-:S03]  /*0b60*/  FADD R25, R25, -R6 ;  /* 0x8000000619197221 */ /* 0x008fc60000000000 */
[----:B------:R-:W-:Y:S01]  /*0b70*/  FFMA.RM R14, R21, R8, 12582913 ;  /* 0x4b400001150e7423 */ /* 0x000fe20000004008 */
[----:B------:R-:W-:-:S03]  /*0b80*/  FFMA.SAT R21, R25, R10, 0.5 ;  /* 0x3f00000019157423 */ /* 0x000fc6000000200a */
[----:B------:R-:W-:Y:S01]  /*0b90*/  FADD R12, R14, -12583039 ;  /* 0xcb40007f0e0c7421 */ /* 0x000fe20000000000 */
[----:B----4-:R-:W-:-:S03]  /*0ba0*/  FADD R23, R23, -R6 ;  /* 0x8000000617177221 */ /* 0x010fc60000000000 */
[----:B------:R-:W-:-:S04]  /*0bb0*/  FFMA R12, R9, 1.4426950216293334961, -R12 ;  /* 0x3fb8aa3b090c7823 */ /* 0x000fc8000000080c */
[----:B------:R-:W-:Y:S01]  /*0bc0*/  FFMA R16, R9, 1.925963033500011079e-08, R12 ;  /* 0x32a5706009107823 */ /* 0x000fe2000000000c */
[----:B------:R-:W-:Y:S01]  /*0bd0*/  FFMA.RM R9, R21, R8, 12582913 ;  /* 0x4b40000115097423 */ /* 0x000fe20000004008 */
[----:B------:R-:W-:-:S03]  /*0be0*/  FADD R21, R27, -R6 ;  /* 0x800000061b157221 */ /* 0x000fc60000000000 */
[----:B------:R-:W-:Y:S01]  /*0bf0*/  FADD R12, R9, -12583039 ;  /* 0xcb40007f090c7421 */ /* 0x000fe20000000000 */
[----:B------:R-:W0:Y:S01]  /*0c00*/  MUFU.EX2 R16, R16 ;  /* 0x0000001000107308 */ /* 0x000e220000000800 */
[----:B------:R-:W-:Y:S02]  /*0c10*/  FFMA.SAT R27, R21, R10, 0.5 ;  /* 0x3f000000151b7423 */ /* 0x000fe4000000200a */
[----:B------:R-:W-:Y:S02]  /*0c20*/  FFMA R18, R25, 1.4426950216293334961, -R12 ;  /* 0x3fb8aa3b19127823 */ /* 0x000fe4000000080c */
[----:B------:R-:W-:Y:S01]  /*0c30*/  FFMA.RM R12, R27, R8, 12582913 ;  /* 0x4b4000011b0c7423 */ /* 0x000fe20000004008 */
[----:B------:R-:W-:Y:S01]  /*0c40*/  FFMA.SAT R27, R23, R10, 0.5 ;  /* 0x3f000000171b7423 */ /* 0x000fe2000000200a */
[----:B------:R-:W-:Y:S01]  /*0c50*/  FFMA R20, R25, 1.925963033500011079e-08, R18 ;  /* 0x32a5706019147823 */ /* 0x000fe20000000012 */
[--C-:B------:R-:W-:Y:S01]  /*0c60*/  FADD R25, R13, -R6.reuse ;  /* 0x800000060d197221 */ /* 0x100fe20000000000 */
[----:B------:R-:W-:Y:S01]  /*0c70*/  SHF.L.U32 R18, R14, 0x17, RZ ;  /* 0x000000170e127819 */ /* 0x000fe200000006ff */
[----:B------:R-:W-:Y:S01]  /*0c80*/  FADD R22, R12, -12583039 ;  /* 0xcb40007f0c167421 */ /* 0x000fe20000000000 */
[----:B------:R-:W-:Y:S01]  /*0c90*/  FFMA.RM R13, R27, R8, 12582913 ;  /* 0x4b4000011b0d7423 */ /* 0x000fe20000004008 */
[----:B------:R-:W-:Y:S01]  /*0ca0*/  FFMA.SAT R29, R25, R10, 0.5 ;  /* 0x3f000000191d7423 */ /* 0x000fe2000000200a */
[----:B------:R-:W-:Y:S01]  /*0cb0*/  FADD R27, R19, -R6 ;  /* 0x80000006131b7221 */ /* 0x000fe20000000000 */
[----:B------:R-:W-:Y:S01]  /*0cc0*/  FFMA R22, R21, 1.4426950216293334961, -R22 ;  /* 0x3fb8aa3b15167823 */ /* 0x000fe20000000816 */
[----:B------:R-:W-:Y:S01]  /*0cd0*/  FADD R24, R13, -12583039 ;  /* 0xcb40007f0d187421 */ /* 0x000fe20000000000 */
[----:B------:R1:W2:Y:S01]  /*0ce0*/  MUFU.EX2 R14, R20 ;  /* 0x00000014000e7308 */ /* 0x0002a20000000800 */
[----:B0-----:R-:W-:Y:S01]  /*0cf0*/  FFMA R17, R18, R16, R17 ;  /* 0x0000001012117223 */ /* 0x001fe20000000011 */
[----:B------:R-:W-:Y:S01]  /*0d00*/  FFMA.RM R16, R29, R8, 12582913 ;  /* 0x4b4000011d107423 */ /* 0x000fe20000004008 */
[----:B------:R-:W-:Y:S01]  /*0d10*/  FFMA R18, R21, 1.925963033500011079e-08, R22 ;  /* 0x32a5706015127823 */ /* 0x000fe20000000016 */
[----:B------:R-:W-:Y:S01]  /*0d20*/  FFMA R24, R23, 1.4426950216293334961, -R24 ;  /* 0x3fb8aa3b17187823 */ /* 0x000fe20000000818 */
[----:B------:R-:W-:Y:S01]  /*0d30*/  FFMA.SAT R19, R27, R10, 0.5 ;  /* 0x3f0000001b137423 */ /* 0x000fe2000000200a */
[----:B------:R-:W-:Y:S01]  /*0d40*/  FADD R22, R16, -12583039 ;  /* 0xcb40007f10167421 */ /* 0x000fe20000000000 */
[----:B------:R-:W-:Y:S01]  /*0d50*/  FADD R21, R11, -R6 ;  /* 0x800000060b157221 */ /* 0x000fe20000000000 */
[----:B------:R-:W-:Y:S01]  /*0d60*/  FFMA R24, R23, 1.925963033500011079e-08, R24 ;  /* 0x32a5706017187823 */ /* 0x000fe20000000018 */
[----:B------:R-:W-:Y:S01]  /*0d70*/  FADD R23, R15, -R6 ;  /* 0x800000060f177221 */ /* 0x000fe20000000000 */
[----:B------:R-:W-:Y:S01]  /*0d80*/  FFMA R22, R25, 1.4426950216293334961, -R22 ;  /* 0x3fb8aa3b19167823 */ /* 0x000fe20000000816 */
[----:B------:R-:W-:Y:S01]  /*0d90*/  FFMA.RM R19, R19, R8, 12582913 ;  /* 0x4b40000113137423 */ /* 0x000fe20000004008 */
[----:B------:R-:W0:Y:S01]  /*0da0*/  MUFU.EX2 R18, R18 ;  /* 0x0000001200127308 */ /* 0x000e220000000800 */
[----:B------:R-:W-:Y:S01]  /*0db0*/  SHF.L.U32 R12, R12, 0x17, RZ ;  /* 0x000000170c0c7819 */ /* 0x000fe200000006ff */
[----:B-1----:R-:W-:Y:S01]  /*0dc0*/  FFMA R20, R25, 1.925963033500011079e-08, R22 ;  /* 0x32a5706019147823 */ /* 0x002fe20000000016 */
[----:B------:R-:W-:Y:S01]  /*0dd0*/  FFMA.SAT R25, R23, R10, 0.5 ;  /* 0x3f00000017197423 */ /* 0x000fe2000000200a */
[----:B------:R-:W-:Y:S01]  /*0de0*/  FADD R26, R19, -12583039 ;  /* 0xcb40007f131a7421 */ /* 0x000fe20000000000 */
[----:B------:R-:W-:-:S02]  /*0df0*/  SHF.L.U32 R22, R9, 0x17, RZ ;  /* 0x0000001709167819 */ /* 0x000fc400000006ff */
[----:B------:R-:W-:Y:S01]  /*0e00*/  FFMA.RM R11, R25, R8, 12582913 ;  /* 0x4b400001190b7423 */ /* 0x000fe20000004008 */
[----:B------:R-:W-:Y:S01]  /*0e10*/  FFMA.SAT R25, R21, R10, 0.5 ;  /* 0x3f00000015197423 */ /* 0x000fe2000000200a */
[----:B------:R1:W3:Y:S01]  /*0e20*/  MUFU.EX2 R15, R24 ;  /* 0x00000018000f7308 */ /* 0x0002e20000000800 */
[----:B------:R-:W-:Y:S01]  /*0e30*/  FFMA R26, R27, 1.4426950216293334961, -R26 ;  /* 0x3fb8aa3b1b1a7823 */ /* 0x000fe2000000081a */
[----:B------:R-:W-:Y:S01]  /*0e40*/  FADD R10, R11, -12583039 ;  /* 0xcb40007f0b0a7421 */ /* 0x000fe20000000000 */
[----:B------:R-:W-:Y:S01]  /*0e50*/  FFMA.RM R8, R25, R8, 12582913 ;  /* 0x4b40000119087423 */ /* 0x000fe20000004008 */
[----:B--2---:R-:W-:Y:S01]  /*0e60*/  FFMA R17, R22, R14, R17 ;  /* 0x0000000e16117223 */ /* 0x004fe20000000011 */
[----:B------:R-:W-:Y:S01]  /*0e70*/  FFMA R26, R27, 1.925963033500011079e-08, R26 ;  /* 0x32a570601b1a7823 */ /* 0x000fe2000000001a */
[----:B------:R-:W-:Y:S01]  /*0e80*/  SHF.L.U32 R13, R13, 0x17, RZ ;  /* 0x000000170d0d7819 */ /* 0x000fe200000006ff */
[----:B------:R-:W-:Y:S01]  /*0e90*/  FADD R28, R8, -12583039 ;  /* 0xcb40007f081c7421 */ /* 0x000fe20000000000 */
[----:B------:R-:W2:Y:S01]  /*0ea0*/  MUFU.EX2 R20, R20 ;  /* 0x0000001400147308 */ /* 0x000ea20000000800 */
[----:B-1----:R-:W-:Y:S01]  /*0eb0*/  FFMA R24, R23, 1.4426950216293334961, -R10 ;  /* 0x3fb8aa3b17187823 */ /* 0x002fe2000000080a */
[----:B0-----:R-:W-:Y:S01]  /*0ec0*/  FFMA R12, R12, R18, R17 ;  /* 0x000000120c0c7223 */ /* 0x001fe20000000011 */
[----:B------:R-:W-:Y:S01]  /*0ed0*/  FFMA R28, R21, 1.4426950216293334961, -R28 ;  /* 0x3fb8aa3b151c7823 */ /* 0x000fe2000000081c */
[----:B------:R-:W-:Y:S01]  /*0ee0*/  SHF.L.U32 R16, R16, 0x17, RZ ;  /* 0x0000001710107819 */ /* 0x000fe200000006ff */
[----:B------:R-:W-:Y:S01]  /*0ef0*/  FFMA R9, R23, 1.925963033500011079e-08, R24 ;  /* 0x32a5706017097823 */ /* 0x000fe20000000018 */
[----:B------:R-:W-:Y:S01]  /*0f00*/  SHF.L.U32 R11, R11, 0x17, RZ ;  /* 0x000000170b0b7819 */ /* 0x000fe200000006ff */
[----:B------:R-:W-:Y:S01]  /*0f10*/  FFMA R28, R21, 1.925963033500011079e-08, R28 ;  /* 0x32a57060151c7823 */ /* 0x000fe2000000001c */
[----:B------:R-:W0:Y:S01]  /*0f20*/  MUFU.EX2 R10, R26 ;  /* 0x0000001a000a7308 */ /* 0x000e220000000800 */
[----:B---3--:R-:W-:Y:S01]  /*0f30*/  FFMA R13, R13, R15, R12 ;  /* 0x0000000f0d0d7223 */ /* 0x008fe2000000000c */
[----:B------:R-:W-:-:S02]  /*0f40*/  SHF.L.U32 R12, R19, 0x17, RZ ;  /* 0x00000017130c7819 */ /* 0x000fc400000006ff */
[----:B------:R-:W-:-:S04]  /*0f50*/  SHF.L.U32 R8, R8, 0x17, RZ ;  /* 0x0000001708087819 */ /* 0x000fc800000006ff */
[----:B------:R-:W1:Y:S01]  /*0f60*/  MUFU.EX2 R9, R9 ;  /* 0x0000000900097308 */ /* 0x000e620000000800 */
[----:B--2---:R-:W-:-:S07]  /*0f70*/  FFMA R13, R16, R20, R13 ;  /* 0x00000014100d7223 */ /* 0x004fce000000000d */
[----:B------:R-:W2:Y:S01]  /*0f80*/  MUFU.EX2 R28, R28 ;  /* 0x0000001c001c7308 */ /* 0x000ea20000000800 */
[----:B0-----:R-:W-:-:S04]  /*0f90*/  FFMA R10, R12, R10, R13 ;  /* 0x0000000a0c0a7223 */ /* 0x001fc8000000000d */
[----:B-1----:R-:W-:-:S04]  /*0fa0*/  FFMA R9, R11, R9, R10 ;  /* 0x000000090b097223 */ /* 0x002fc8000000000a */
[----:B--2---:R-:W-:Y:S01]  /*0fb0*/  FFMA R17, R8, R28, R9 ;  /* 0x0000001c08117223 */ /* 0x004fe20000000009 */
[----:B------:R-:W-:Y:S06]  /*0fc0*/  BRA.U UP1, `(.L_x_11) ;  /* 0xfffffff901a47547 */ /* 0x000fec000b83ffff */
.L_x_10:
        /* <DEDUP_REMOVED lines=9> */
[----:B------:R0:W4:Y:S01]  /*1060*/  LDG.E R19, desc[UR8][R12.64+0xc] ;  /* 0x00000c080c137981 */ /* 0x000122000c1e1900 */
[----:B------:R-:W-:Y:S01]  /*1070*/  HFMA2 R18, -RZ, RZ, 0.96630859375, -0.0022525787353515625 ;  /* 0x3bbb989dff127431 */ /* 0x000fe200000001ff */
[----:B------:R-:W-:-:S02]  /*1080*/  MOV R10, 0x437c0000 ;  /* 0x437c0000000a7802 */ /* 0x000fc40000000f00 */
[----:B------:R-:W-:Y:S01]  /*1090*/  IADD3 R7, PT, PT, R7, 0x4, RZ ;  /* 0x0000000407077810 */ /* 0x000fe20007ffe0ff */
[----:B--2--5:R-:W-:-:S04]  /*10a0*/  FADD R9, R5, -R6 ;  /* 0x8000000605097221 */ /* 0x024fc80000000000 */
[----:B------:R-:W-:Y:S01]  /*10b0*/  FFMA.SAT R5, R9, R18, 0.5 ;  /* 0x3f00000009057423 */ /* 0x000fe20000002012 */
[----:B---3--:R-:W-:-:S03]  /*10c0*/  FADD R11, R11, -R6 ;  /* 0x800000060b0b7221 */ /* 0x008fc60000000000 */
[----:B------:R-:W-:Y:S01]  /*10d0*/  FFMA.RM R4, R5, R10, 12582913 ;  /* 0x4b40000105047423 */ /* 0x000fe2000000400a */
[----:B------:R-:W-:Y:S01]  /*10e0*/  FFMA.SAT R5, R11, R18, 0.5 ;  /* 0x3f0000000b057423 */ /* 0x000fe20000002012 */
[--C-:B----4-:R-:W-:Y:S02]  /*10f0*/  FADD R8, R15, -R6.reuse ;  /* 0x800000060f087221 */ /* 0x110fe40000000000 */
[----:B------:R-:W-:Y:S01]  /*1100*/  FADD R14, R4, -12583039 ;  /* 0xcb40007f040e7421 */ /* 0x000fe20000000000 */
[----:B------:R-:W-:Y:S01]  /*1110*/  FFMA.RM R5, R5, R10, 12582913 ;  /* 0x4b40000105057423 */ /* 0x000fe2000000400a */
[-C--:B0-----:R-:W-:Y:S01]  /*1120*/  FFMA.SAT R13, R8, R18.reuse, 0.5 ;  /* 0x3f000000080d7423 */ /* 0x081fe20000002012 */
[----:B------:R-:W-:Y:S01]  /*1130*/  FADD R19, R19, -R6 ;  /* 0x8000000613137221 */ /* 0x000fe20000000000 */
[----:B------:R-:W-:Y:S01]  /*1140*/  FFMA R14, R9, 1.4426950216293334961, -R14 ;  /* 0x3fb8aa3b090e7823 */ /* 0x000fe2000000080e */
[----:B------:R-:W-:Y:S01]  /*1150*/  FADD R16, R5, -12583039 ;  /* 0xcb40007f05107421 */ /* 0x000fe20000000000 */
[----:B------:R-:W-:Y:S01]  /*1160*/  SHF.L.U32 R4, R4, 0x17, RZ ;  /* 0x0000001704047819 */ /* 0x000fe200000006ff */
[----:B------:R-:W-:Y:S01]  /*1170*/  FFMA.SAT R15, R19, R18, 0.5 ;  /* 0x3f000000130f7423 */ /* 0x000fe20000002012 */
[----:B------:R-:W-:Y:S01]  /*1180*/  FFMA R12, R9, 1.925963033500011079e-08, R14 ;  /* 0x32a57060090c7823 */ /* 0x000fe2000000000e */
[-C--:B------:R-:W-:Y:S01]  /*1190*/  FFMA.RM R9, R13, R10.reuse, 12582913 ;  /* 0x4b4000010d097423 */ /* 0x080fe2000000400a */
[----:B------:R-:W-:Y:S01]  /*11a0*/  FFMA R16, R11, 1.4426950216293334961, -R16 ;  /* 0x3fb8aa3b0b107823 */ /* 0x000fe20000000810 */
[----:B------:R-:W-:Y:S01]  /*11b0*/  FFMA.RM R15, R15, R10, 12582913 ;  /* 0x4b4000010f0f7423 */ /* 0x000fe2000000400a */
[----:B------:R-:W-:Y:S01]  /*11c0*/  SHF.L.U32 R5, R5, 0x17, RZ ;  /* 0x0000001705057819 */ /* 0x000fe200000006ff */
[----:B------:R-:W-:Y:S01]  /*11d0*/  FADD R13, R9, -12583039 ;  /* 0xcb40007f090d7421 */ /* 0x000fe20000000000 */
[----:B------:R-:W-:Y:S01]  /*11e0*/  FFMA R16, R11, 1.925963033500011079e-08, R16 ;  /* 0x32a570600b107823 */ /* 0x000fe20000000010 */
[----:B------:R-:W-:Y:S01]  /*11f0*/  FADD R10, R15, -12583039 ;  /* 0xcb40007f0f0a7421 */ /* 0x000fe20000000000 */
[----:B------:R-:W0:Y:S01]  /*1200*/  MUFU.EX2 R12, R12 ;  /* 0x0000000c000c7308 */ /* 0x000e220000000800 */
[C---:B------:R-:W-:Y:S01]  /*1210*/  FFMA R13, R8.reuse, 1.4426950216293334961, -R13 ;  /* 0x3fb8aa3b080d7823 */ /* 0x040fe2000000080d */
[----:B------:R-:W-:Y:S01]  /*1220*/  SHF.L.U32 R9, R9, 0x17, RZ ;  /* 0x0000001709097819 */ /* 0x000fe200000006ff */
[----:B------:R-:W-:Y:S01]  /*1230*/  FFMA R10, R19, 1.4426950216293334961, -R10 ;  /* 0x3fb8aa3b130a7823 */ /* 0x000fe2000000080a */
[----:B------:R-:W-:Y:S01]  /*1240*/  SHF.L.U32 R15, R15, 0x17, RZ ;  /* 0x000000170f0f7819 */ /* 0x000fe200000006ff */
[----:B------:R-:W-:-:S02]  /*1250*/  FFMA R13, R8, 1.925963033500011079e-08, R13 ;  /* 0x32a57060080d7823 */ /* 0x000fc4000000000d */
[----:B------:R-:W-:Y:S01]  /*1260*/  FFMA R10, R19, 1.925963033500011079e-08, R10 ;  /* 0x32a57060130a7823 */ /* 0x000fe2000000000a */
[----:B------:R-:W1:Y:S08]  /*1270*/  MUFU.EX2 R16, R16 ;  /* 0x0000001000107308 */ /* 0x000e700000000800 */
[----:B------:R-:W2:Y:S01]  /*1280*/  MUFU.EX2 R13, R13 ;  /* 0x0000000d000d7308 */ /* 0x000ea20000000800 */
[----:B0-----:R-:W-:-:S07]  /*1290*/  FFMA R4, R4, R12, R17 ;  /* 0x0000000c04047223 */ /* 0x001fce0000000011 */
[----:B------:R-:W0:Y:S01]  /*12a0*/  MUFU.EX2 R10, R10 ;  /* 0x0000000a000a7308 */ /* 0x000e220000000800 */
[----:B-1----:R-:W-:-:S04]  /*12b0*/  FFMA R4, R5, R16, R4 ;  /* 0x0000001005047223 */ /* 0x002fc80000000004 */
[----:B--2---:R-:W-:-:S04]  /*12c0*/  FFMA R4, R9, R13, R4 ;  /* 0x0000000d09047223 */ /* 0x004fc80000000004 */
[----:B0-----:R-:W-:-:S07]  /*12d0*/  FFMA R17, R15, R10, R4 ;  /* 0x0000000a0f117223 */ /* 0x001fce0000000004 */
.L_x_12:
[----:B------:R-:W-:Y:S05]  /*12e0*/  BRA.U !UP1, `(.L_x_9) ;  /* 0x0000000109a87547 */ /* 0x000fea000b800000 */
[----:B------:R-:W-:Y:S02]  /*12f0*/  UISETP.NE.AND UP0, UPT, UR6, 0x1, UPT ;  /* 0x000000010600788c */ /* 0x000fe4000bf05270 */
[----:B------:R-:W-:-:S04]  /*1300*/  ULOP3.LUT UR4, UR4, 0x1, URZ, 0xc0, !UPT ;  /* 0x0000000104047892 */ /* 0x000fc8000f8ec0ff */
[----:B------:R-:W-:-:S03]  /*1310*/  UISETP.NE.U32.AND UP1, UPT, UR4, 0x1, UPT ;  /* 0x000000010400788c */ /* 0x000fc6000bf25070 */
[----:B------:R-:W-:Y:S08]  /*1320*/  BRA.U !UP0, `(.L_x_13) ;  /* 0x0000000108607547 */ /* 0x000ff0000b800000 */
[----:B------:R-:W-:-:S05]  /*1330*/  IMAD.WIDE.U32 R4, R7, 0x4, R2 ;  /* 0x0000000407047825 */ /* 0x000fca00078e0002 */
[----:B------:R-:W2:Y:S04]  /*1340*/  LDG.E R9, desc[UR8][R4.64] ;  /* 0x0000000804097981 */ /* 0x000ea8000c1e1900 */
[----:B------:R-:W3:Y:S01]  /*1350*/  LDG.E R13, desc[UR8][R4.64+0x4] ;  /* 0x00000408040d7981 */ /* 0x000ee2000c1e1900 */
[----:B------:R-:W-:Y:S01]  /*1360*/  HFMA2 R8, -RZ, RZ, 0.96630859375, -0.0022525787353515625 ;  /* 0x3bbb989dff087431 */ /* 0x000fe200000001ff */
[----:B------:R-:W-:Y:S02]  /*1370*/  MOV R11, 0x437c0000 ;  /* 0x437c0000000b7802 */ /* 0x000fe40000000f00 */
[----:B------:R-:W-:Y:S01]  /*1380*/  IADD3 R7, PT, PT, R7, 0x2, RZ ;  /* 0x0000000207077810 */ /* 0x000fe20007ffe0ff */
[----:B--2--5:R-:W-:-:S04]  /*1390*/  FADD R9, R9, -R6 ;  /* 0x8000000609097221 */ /* 0x024fc80000000000 */
[----:B------:R-:W-:Y:S01]  /*13a0*/  FFMA.SAT R10, R9, R8, 0.5 ;  /* 0x3f000000090a7423 */ /* 0x000fe20000002008 */
[----:B---3--:R-:W-:-:S03]  /*13b0*/  FADD R13, R13, -R6 ;  /* 0x800000060d0d7221 */ /* 0x008fc60000000000 */
[----:B------:R-:W-:Y:S01]  /*13c0*/  FFMA.RM R10, R10, R11, 12582913 ;  /* 0x4b4000010a0a7423 */ /* 0x000fe2000000400b */
[----:B------:R-:W-:-:S03]  /*13d0*/  FFMA.SAT R12, R13, R8, 0.5 ;  /* 0x3f0000000d0c7423 */ /* 0x000fc60000002008 */
[----:B------:R-:W-:Y:S01]  /*13e0*/  FADD R8, R10, -12583039 ;  /* 0xcb40007f0a087421 */ /* 0x000fe20000000000 */
[----:B------:R-:W-:Y:S01]  /*13f0*/  FFMA.RM R12, R12, R11, 12582913 ;  /* 0x4b4000010c0c7423 */ /* 0x000fe2000000400b */
[----:B------:R-:W-:Y:S02]  /*1400*/  SHF.L.U32 R10, R10, 0x17, RZ ;  /* 0x000000170a0a7819 */ /* 0x000fe400000006ff */
[C---:B------:R-:W-:Y:S01]  /*1410*/  FFMA R8, R9.reuse, 1.4426950216293334961, -R8 ;  /* 0x3fb8aa3b09087823 */ /* 0x040fe20000000808 */
[C---:B------:R-:W-:Y:S01]  /*1420*/  FADD R4, R12.reuse, -12583039 ;  /* 0xcb40007f0c047421 */ /* 0x040fe20000000000 */
[----:B------:R-:W-:Y:S02]  /*1430*/  SHF.L.U32 R5, R12, 0x17, RZ ;  /* 0x000000170c057819 */ /* 0x000fe400000006ff */
[----:B------:R-:W-:Y:S01]  /*1440*/  FFMA R8, R9, 1.925963033500011079e-08, R8 ;  /* 0x32a5706009087823 */ /* 0x000fe20000000008 */
[----:B------:R-:W-:-:S04]  /*1450*/  FFMA R4, R13, 1.4426950216293334961, -R4 ;  /* 0x3fb8aa3b0d047823 */ /* 0x000fc80000000804 */
[----:B------:R-:W-:Y:S01]  /*1460*/  FFMA R4, R13, 1.925963033500011079e-08, R4 ;  /* 0x32a570600d047823 */ /* 0x000fe20000000004 */
[----:B------:R-:W0:Y:S08]  /*1470*/  MUFU.EX2 R8, R8 ;  /* 0x0000000800087308 */ /* 0x000e300000000800 */
[----:B------:R-:W1:Y:S01]  /*1480*/  MUFU.EX2 R4, R4 ;  /* 0x0000000400047308 */ /* 0x000e620000000800 */
[----:B0-----:R-:W-:-:S04]  /*1490*/  FFMA R10, R10, R8, R17 ;  /* 0x000000080a0a7223 */ /* 0x001fc80000000011 */
[----:B-1----:R-:W-:-:S07]  /*14a0*/  FFMA R17, R5, R4, R10 ;  /* 0x0000000405117223 */ /* 0x002fce000000000a */
.L_x_13:
[----:B------:R-:W-:Y:S05]  /*14b0*/  BRA.U UP1, `(.L_x_9) ;  /* 0x0000000101347547 */ /* 0x000fea000b800000 */
[----:B------:R-:W-:-:S06]  /*14c0*/  IMAD.WIDE.U32 R4, R7, 0x4, R2 ;  /* 0x0000000407047825 */ /* 0x000fcc00078e0002 */
[----:B------:R-:W2:Y:S01]  /*14d0*/  LDG.E R5, desc[UR8][R4.64] ;  /* 0x0000000804057981 */ /* 0x000ea2000c1e1900 */
[----:B------:R-:W-:Y:S01]  /*14e0*/  HFMA2 R8, -RZ, RZ, 0.96630859375, -0.0022525787353515625 ;  /* 0x3bbb989dff087431 */ /* 0x000fe200000001ff */
[----:B------:R-:W-:Y:S01]  /*14f0*/  MOV R9, 0x437c0000 ;  /* 0x437c000000097802 */ /* 0x000fe20000000f00 */
[----:B--2--5:R-:W-:-:S04]  /*1500*/  FADD R7, R5, -R6 ;  /* 0x8000000605077221 */ /* 0x024fc80000000000 */
[----:B------:R-:W-:-:S04]  /*1510*/  FFMA.SAT R8, R7, R8, 0.5 ;  /* 0x3f00000007087423 */ /* 0x000fc80000002008 */
[----:B------:R-:W-:-:S04]  /*1520*/  FFMA.RM R8, R8, R9, 12582913 ;  /* 0x4b40000108087423 */ /* 0x000fc80000004009 */
[C---:B------:R-:W-:Y:S01]  /*1530*/  FADD R10, R8.reuse, -12583039 ;  /* 0xcb40007f080a7421 */ /* 0x040fe20000000000 */
[----:B------:R-:W-:-:S03]  /*1540*/  SHF.L.U32 R8, R8, 0x17, RZ ;  /* 0x0000001708087819 */ /* 0x000fc600000006ff */
[----:B------:R-:W-:-:S04]  /*1550*/  FFMA R10, R7, 1.4426950216293334961, -R10 ;  /* 0x3fb8aa3b070a7823 */ /* 0x000fc8000000080a */
[----:B------:R-:W-:-:S06]  /*1560*/  FFMA R10, R7, 1.925963033500011079e-08, R10 ;  /* 0x32a57060070a7823 */ /* 0x000fcc000000000a */
[----:B------:R-:W0:Y:S02]  /*1570*/  MUFU.EX2 R10, R10 ;  /* 0x0000000a000a7308 */ /* 0x000e240000000800 */
[----:B0-----:R-:W-:-:S07]  /*1580*/  FFMA R17, R8, R10, R17 ;  /* 0x0000000a08117223 */ /* 0x001fce0000000011 */
.L_x_9:
[----:B------:R-:W0:Y:S02]  /*1590*/  LDC.64 R4, c[0x0][0x388] ;  /* 0x0000e200ff047b82 */ /* 0x000e240000000a00 */
[----:B0-----:R-:W-:-:S06]  /*15a0*/  IMAD.WIDE R4, R0, 0x4, R4 ;  /* 0x0000000400047825 */ /* 0x001fcc00078e0204 */
[----:B------:R0:W2:Y:S01]  /*15b0*/  LDG.E R5, desc[UR8][R4.64] ;  /* 0x0000000804057981 */ /* 0x0000a2000c1e1900 */
[----:B------:R-:W-:-:S13]  /*15c0*/  FSETP.GEU.AND P0, PT, R17, 1.175494350822287508e-38, PT ;  /* 0x008000001100780b */ /* 0x000fda0003f0e000 */
[----:B------:R-:W-:-:S05]  /*15d0*/  @!P0 FMUL R17, R17, 8388608 ;  /* 0x4b00000011118820 */ /* 0x000fca0000400000 */
[----:B------:R-:W-:-:S04]  /*15e0*/  IADD3 R8, PT, PT, R17, -0x3f2aaaab, RZ ;  /* 0xc0d5555511087810 */ /* 0x000fc80007ffe0ff */
[----:B------:R-:W-:-:S04]  /*15f0*/  LOP3.LUT R8, R8, 0xff800000, RZ, 0xc0, !PT ;  /* 0xff80000008087812 */ /* 0x000fc800078ec0ff */
[----:B------:R-:W-:Y:S02]  /*1600*/  IADD3 R9, PT, PT, R17, -R8, RZ ;  /* 0x8000000811097210 */ /* 0x000fe40007ffe0ff */
[----:B------:R-:W-:-:S03]  /*1610*/  MOV R10, 0x3e055027 ;  /* 0x3e055027000a7802 */ /* 0x000fc60000000f00 */
[----:B------:R-:W-:-:S04]  /*1620*/  FADD R9, R9, -1 ;  /* 0xbf80000009097421 */ /* 0x000fc80000000000 */
[----:B0-----:R-:W-:-:S04]  /*1630*/  FFMA R4, R9, -R10, 0.14084610342979431152 ;  /* 0x3e1039f609047423 */ /* 0x001fc8000000080a */
[----:B------:R-:W-:Y:S01]  /*1640*/  FFMA R4, R9, R4, -0.12148627638816833496 ;  /* 0xbdf8cdcc09047423 */ /* 0x000fe20000000004 */
[----:B--2---:R-:W-:-:S05]  /*1650*/  IMAD.WIDE R2, R5, 0x4, R2 ;  /* 0x0000000405027825 */ /* 0x004fca00078e0202 */
[----:B------:R0:W2:Y:S01]  /*1660*/  LDG.E R7, desc[UR8][R2.64] ;  /* 0x0000000802077981 */ /* 0x0000a2000c1e1900 */
[----:B------:R-:W-:Y:S01]  /*1670*/  FFMA R4, R9, R4, 0.13980610668659210205 ;  /* 0x3e0f295509047423 */ /* 0x000fe20000000004 */
[----:B------:R-:W-:-:S03]  /*1680*/  I2FP.F32.S32 R5, R8 ;  /* 0x0000000800057245 */ /* 0x000fc60000201400 */
[----:B------:R-:W-:-:S04]  /*1690*/  FFMA R4, R9, R4, -0.16684235632419586182 ;  /* 0xbe2ad8b909047423 */ /* 0x000fc80000000004 */
[----:B------:R-:W-:-:S04]  /*16a0*/  FFMA R4, R9, R4, 0.20012299716472625732 ;  /* 0x3e4ced0b09047423 */ /* 0x000fc80000000004 */
[----:B------:R-:W-:-:S04]  /*16b0*/  FFMA R4, R9, R4, -0.24999669194221496582 ;  /* 0xbe7fff2209047423 */ /* 0x000fc80000000004 */
[----:B------:R-:W-:-:S04]  /*16c0*/  FFMA R4, R9, R4, 0.33333182334899902344 ;  /* 0x3eaaaa7809047423 */ /* 0x000fc80000000004 */
[----:B0-----:R-:W-:Y:S01]  /*16d0*/  FFMA R2, R9, R4, -0.5 ;  /* 0xbf00000009027423 */ /* 0x001fe20000000004 */
[----:B------:R-:W-:Y:S02]  /*16e0*/  FSEL R4, RZ, -23, P0 ;  /* 0xc1b80000ff047808 */ /* 0x000fe40000000000 */
[----:B------:R-:W-:Y:S01]  /*16f0*/  ISETP.GT.U32.AND P0, PT, R17, 0x7f7fffff, PT ;  /* 0x7f7fffff1100780c */ /* 0x000fe20003f04070 */
[----:B------:R-:W-:Y:S02]  /*1700*/  FMUL R8, R9, R2 ;  /* 0x0000000209087220 */ /* 0x000fe40000400000 */
[----:B------:R-:W0:Y:S01]  /*1710*/  LDC.64 R2, c[0x0][0x390] ;  /* 0x0000e400ff027b82 */ /* 0x000e220000000a00 */
[----:B------:R-:W-:Y:S01]  /*1720*/  FFMA R4, R5, 1.1920928955078125e-07, R4 ;  /* 0x3400000005047823 */ /* 0x000fe20000000004 */
[----:B------:R-:W-:Y:S01]  /*1730*/  FFMA R9, R9, R8, R9 ;  /* 0x0000000809097223 */ /* 0x000fe20000000009 */
[----:B------:R-:W-:-:S03]  /*1740*/  MOV R5, 0x7f800000 ;  /* 0x7f80000000057802 */ /* 0x000fc60000000f00 */
[----:B------:R-:W-:-:S04]  /*1750*/  FFMA R4, R4, 0.69314718246459960938, R9 ;  /* 0x3f31721804047823 */ /* 0x000fc80000000009 */
[C---:B------:R-:W-:Y:S01]  /*1760*/  @P0 FFMA R4, R17.reuse, R5, +INF ;  /* 0x7f80000011040423 */ /* 0x040fe20000000005 */
[----:B------:R-:W-:-:S04]  /*1770*/  FSETP.NEU.AND P0, PT, R17, RZ, PT ;  /* 0x000000ff1100720b */ /* 0x000fc80003f0d000 */
[----:B------:R-:W-:Y:S01]  /*1780*/  FSEL R4, R4, -INF , P0 ;  /* 0xff80000004047808 */ /* 0x000fe20000000000 */
[----:B0-----:R-:W-:-:S04]  /*1790*/  IMAD.WIDE R2, R0, 0x4, R2 ;  /* 0x0000000400027825 */ /* 0x001fc800078e0202 */
[----:B--2--5:R-:W-:-:S04]  /*17a0*/  FADD R7, R7, -R6 ;  /* 0x8000000607077221 */ /* 0x024fc80000000000 */
[----:B------:R-:W-:-:S04]  /*17b0*/  FADD R4, R7, -R4 ;  /* 0x8000000407047221 */ /* 0x000fc80000000000 */
[----:B------:R-:W-:-:S05]  /*17c0*/  FADD R5, -R4, -RZ ;  /* 0x800000ff04057221 */ /* 0x000fca0000000100 */
[----:B------:R-:W-:Y:S01]  /*17d0*/  STG.E desc[UR8][R2.64], R5 ;  /* 0x0000000502007986 */ /* 0x000fe2000c101908 */
[----:B------:R-:W-:Y:S05]  /*17e0*/  EXIT ;  /* 0x000000000000794d */ /* 0x000fea0003800000 */
.L_x_14:
        /* <DEDUP_REMOVED lines=9> */
.L_x_16:


//--------------------- .nv.shared._Z11reduce_meanPKfPfi --------------------------
	.section	.nv.shared._Z11reduce_meanPKfPfi,"aw",@nobits
	.sectionflags	@""
	.align	4
.nv.shared._Z11reduce_meanPKfPfi:
	.zero		2048


//--------------------- .nv.shared.reserved.0     --------------------------
	.section	.nv.shared.reserved.0,"aw",@nobits
	.weak		__nv_reservedSMEM_offset_0_alias
	.size		__nv_reservedSMEM_offset_0_alias, 0, 64
	.other		__nv_reservedSMEM_offset_0_alias,@"STO_CUDA_RESERVED_SHARED STV_DEFAULT"
__nv_reservedSMEM_offset_0_alias:
	.zero		0
	.zero		64


//--------------------- .nv.constant0._Z11reduce_meanPKfPfi --------------------------
	.section	.nv.constant0._Z11reduce_meanPKfPfi,"a",@progbits
	.sectionflags	@""
	.align	4
.nv.constant0._Z11reduce_meanPKfPfi:
	.zero		916


//--------------------- .nv.constant0._Z20cross_entropy_kernelPKfPKiPfii --------------------------
	.section	.nv.constant0._Z20cross_entropy_kernelPKfPKiPfii,"a",@progbits
	.sectionflags	@""
	.align	4
.nv.constant0._Z20cross_entropy_kernelPKfPKiPfii:
	.zero		928


//--------------------- SYMBOLS --------------------------

	.type		.nv.reservedSmem.offset0,@object
	.size		.nv.reservedSmem.offset0,0x4
	.type		.nv.reservedSmem.cap,@object
	.size		.nv.reservedSmem.cap,0x4
